def attn_fwd(
    Q,
    K,
    V,
    Out,
    Lse,
    sm_scale,
    stride_qz,
    stride_qh,
    stride_qm,
    stride_qk,
    stride_kz,
    stride_kh,
    stride_kn,
    stride_kk,
    stride_vz,
    stride_vh,
    stride_vn,
    stride_vk,
    stride_oz,
    stride_oh,
    stride_om,
    stride_ok,
    seqlen_q,
    seqlen_k,
    BLOCK_M: tl.constexpr,
    BLOCK_N: tl.constexpr,
    HEAD_DIM: tl.constexpr,
    CAUSAL: tl.constexpr,
):
    start_m = tl.program_id(0)
    off_hz = tl.program_id(1)
    q_off = off_hz * stride_qh
    k_off = off_hz * stride_kh
    v_off = off_hz * stride_vh
    offs_m = start_m * BLOCK_M + tl.arange(0, BLOCK_M)
    offs_d = tl.arange(0, HEAD_DIM)
    offs_n = tl.arange(0, BLOCK_N)
    q_ptrs = Q + q_off + offs_m[:, None] * stride_qm + offs_d[None, :] * stride_qk
    k_ptrs = K + k_off + offs_d[:, None] * stride_kk + offs_n[None, :] * stride_kn
    v_ptrs = V + v_off + offs_n[:, None] * stride_vn + offs_d[None, :] * stride_vk
    m_i = tl.full([BLOCK_M], float("-inf"), dtype=tl.float32)
    l_i = tl.zeros([BLOCK_M], dtype=tl.float32) + 1.0
    acc = tl.zeros([BLOCK_M, HEAD_DIM], dtype=tl.float32)
    q = tl.load(q_ptrs)
    acc, l_i, m_i = _attn_fwd_inner(
        acc,
        l_i,
        m_i,
        q,
        k_ptrs,
        v_ptrs,
        sm_scale,
        stride_kn,
        stride_vn,
        start_m,
        seqlen_k,
        BLOCK_M,
        BLOCK_N,
        HEAD_DIM,
        CAUSAL,
    )
    acc = acc / l_i[:, None]
    lse = m_i + tl.math.log2(l_i) / 1.4426950408889634
    o_ptrs = (
        Out
        + off_hz * stride_oh
        + offs_m[:, None] * stride_om
        + offs_d[None, :] * stride_ok
    )
    tl.store(o_ptrs, acc.to(Out.dtype.element_ty))
    tl.store(Lse + off_hz * seqlen_q + offs_m, lse)

# config = {"BLOCK_M": 32, "BLOCK_N": 32, "HEAD_DIM": 64, "arch": "sm_90", "causal": true, "dtype": "fp16", "num_stages": 4, "num_warps": 4}
# arch = sm_90


// ===== COMPILED SASS (sm_90a) =====

	.target	sm_90a

	.elftype	@"ET_EXEC"


//--------------------- .note.nv.tkinfo           --------------------------
	.section	.note.nv.tkinfo,"",@"SHT_NOTE"
	.sectionflags	@"SHF_NOTE_NV_TKINFO"
	.tkinfo
        /*0018*/ 	.word	0x00000002
        /*0030*/ 	.string	""
        /*0030*/ 	.string	"ptxas"
        /*0030*/ 	.string	"Cuda compilation tools, release 13.0, V13.0.88"
        /*0030*/ 	.string	"Build cuda_13.0.r13.0/compiler.36424714_0"
        /*0030*/ 	.string	"-v  -suppress-debug-info  -lineinfo  -arch sm_90a "



//--------------------- .note.nv.cuinfo           --------------------------
	.section	.note.nv.cuinfo,"",@"SHT_NOTE"
	.sectionflags	@"SHF_NOTE_NV_CUINFO"
        /*0018*/ 	.short	0x0002
        /*001a*/ 	.short	0x005a
        /*001c*/ 	.short	0x0082
	.zero		2


//--------------------- .nv.info                  --------------------------
	.section	.nv.info,"",@"SHT_CUDA_INFO"
	.align	4


	//----- nvinfo : EIATTR_REGCOUNT
	.align		4
        /*0000*/ 	.byte	0x04, 0x2f
        /*0002*/ 	.short	(.L_2 - .L_1)
	.align		4
.L_1:
        /*0004*/ 	.word	index@(attn_fwd)
        /*0008*/ 	.word	0x000000a8


	//----- nvinfo : EIATTR_FRAME_SIZE
	.align		4
.L_2:
        /*000c*/ 	.byte	0x04, 0x11
        /*000e*/ 	.short	(.L_4 - .L_3)
	.align		4
.L_3:
        /*0010*/ 	.word	index@(attn_fwd)
        /*0014*/ 	.word	0x00000000


	//----- nvinfo : EIATTR_MIN_STACK_SIZE
	.align		4
.L_4:
        /*0018*/ 	.byte	0x04, 0x12
        /*001a*/ 	.short	(.L_6 - .L_5)
	.align		4
.L_5:
        /*001c*/ 	.word	index@(attn_fwd)
        /*0020*/ 	.word	0x00000000
.L_6:


//--------------------- .nv.compat                --------------------------
	.section	.nv.compat,"",@"SHT_CUDA_COMPAT_INFO"
	.align	4
        /*0000*/ 	.byte	0x02, 0x09, 0x01, 0x00, 0x02, 0x02, 0x01, 0x00, 0x02, 0x05, 0x05, 0x00, 0x03, 0x07, 0x01, 0x01
        /*0010*/ 	.byte	0x02, 0x03, 0x00, 0x00, 0x02, 0x06, 0x01, 0x00, 0x04, 0x0b, 0x08, 0x00, 0x00, 0x00, 0x00, 0x00
        /*0020*/ 	.byte	0x00, 0x00, 0x00, 0x00


//--------------------- .nv.info.attn_fwd         --------------------------
	.section	.nv.info.attn_fwd,"",@"SHT_CUDA_INFO"
	.sectionflags	@""
	.align	4


	//----- nvinfo : EIATTR_CUDA_API_VERSION
	.align		4
        /*0000*/ 	.byte	0x04, 0x37
        /*0002*/ 	.short	(.L_8 - .L_7)
.L_7:
        /*0004*/ 	.word	0x00000082


	//----- nvinfo : EIATTR_KPARAM_INFO
	.align		4
.L_8:
        /*0008*/ 	.byte	0x04, 0x17
        /*000a*/ 	.short	(.L_10 - .L_9)
.L_9:
        /*000c*/ 	.word	0x00000000
        /*0010*/ 	.short	0x0019
        /*0012*/ 	.short	0x0080
        /*0014*/ 	.byte	0x00, 0xf4, 0x21, 0x00


	//----- nvinfo : EIATTR_KPARAM_INFO
	.align		4
.L_10:
        /*0018*/ 	.byte	0x04, 0x17
        /*001a*/ 	.short	(.L_12 - .L_11)
.L_11:
        /*001c*/ 	.word	0x00000000
        /*0020*/ 	.short	0x0018
        /*0022*/ 	.short	0x0078
        /*0024*/ 	.byte	0x00, 0xf4, 0x21, 0x00


	//----- nvinfo : EIATTR_KPARAM_INFO
	.align		4
.L_12:
        /*0028*/ 	.byte	0x04, 0x17
        /*002a*/ 	.short	(.L_14 - .L_13)
.L_13:
        /*002c*/ 	.word	0x00000000
        /*0030*/ 	.short	0x0017
        /*0032*/ 	.short	0x0070
        /*0034*/ 	.byte	0x00, 0xf0, 0x11, 0x00


	//----- nvinfo : EIATTR_KPARAM_INFO
	.align		4
.L_14:
        /*0038*/ 	.byte	0x04, 0x17
        /*003a*/ 	.short	(.L_16 - .L_15)
.L_15:
        /*003c*/ 	.word	0x00000000
        /*0040*/ 	.short	0x0016
        /*0042*/ 	.short	0x006c
        /*0044*/ 	.byte	0x00, 0xf0, 0x11, 0x00


	//----- nvinfo : EIATTR_KPARAM_INFO
	.align		4
.L_16:
        /*0048*/ 	.byte	0x04, 0x17
        /*004a*/ 	.short	(.L_18 - .L_17)
.L_17:
        /*004c*/ 	.word	0x00000000
        /*0050*/ 	.short	0x0015
        /*0052*/ 	.short	0x0068
        /*0054*/ 	.byte	0x00, 0xf0, 0x11, 0x00


	//----- nvinfo : EIATTR_KPARAM_INFO
	.align		4
.L_18:
        /*0058*/ 	.byte	0x04, 0x17
        /*005a*/ 	.short	(.L_20 - .L_19)
.L_19:
        /*005c*/ 	.word	0x00000000
        /*0060*/ 	.short	0x0014
        /*0062*/ 	.short	0x0064
        /*0064*/ 	.byte	0x00, 0xf0, 0x11, 0x00


	//----- nvinfo : EIATTR_KPARAM_INFO
	.align		4
.L_20:
        /*0068*/ 	.byte	0x04, 0x17
        /*006a*/ 	.short	(.L_22 - .L_21)
.L_21:
        /*006c*/ 	.word	0x00000000
        /*0070*/ 	.short	0x0013
        /*0072*/ 	.short	0x0060
        /*0074*/ 	.byte	0x00, 0xf0, 0x11, 0x00


	//----- nvinfo : EIATTR_KPARAM_INFO
	.align		4
.L_22:
        /*0078*/ 	.byte	0x04, 0x17
        /*007a*/ 	.short	(.L_24 - .L_23)
.L_23:
        /*007c*/ 	.word	0x00000000
        /*0080*/ 	.short	0x0012
        /*0082*/ 	.short	0x005c
        /*0084*/ 	.byte	0x00, 0xf0, 0x11, 0x00


	//----- nvinfo : EIATTR_KPARAM_INFO
	.align		4
.L_24:
        /*0088*/ 	.byte	0x04, 0x17
        /*008a*/ 	.short	(.L_26 - .L_25)
.L_25:
        /*008c*/ 	.word	0x00000000
        /*0090*/ 	.short	0x0011
        /*0092*/ 	.short	0x0058
        /*0094*/ 	.byte	0x00, 0xf0, 0x11, 0x00


	//----- nvinfo : EIATTR_KPARAM_INFO
	.align		4
.L_26:
        /*0098*/ 	.byte	0x04, 0x17
        /*009a*/ 	.short	(.L_28 - .L_27)
.L_27:
        /*009c*/ 	.word	0x00000000
        /*00a0*/ 	.short	0x0010
        /*00a2*/ 	.short	0x0054
        /*00a4*/ 	.byte	0x00, 0xf0, 0x11, 0x00


	//----- nvinfo : EIATTR_KPARAM_INFO
	.align		4
.L_28:
        /*00a8*/ 	.byte	0x04, 0x17
        /*00aa*/ 	.short	(.L_30 - .L_29)
.L_29:
        /*00ac*/ 	.word	0x00000000
        /*00b0*/ 	.short	0x000f
        /*00b2*/ 	.short	0x0050
        /*00b4*/ 	.byte	0x00, 0xf0, 0x11, 0x00


	//----- nvinfo : EIATTR_KPARAM_INFO
	.align		4
.L_30:
        /*00b8*/ 	.byte	0x04, 0x17
        /*00ba*/ 	.short	(.L_32 - .L_31)
.L_31:
        /*00bc*/ 	.word	0x00000000
        /*00c0*/ 	.short	0x000e
        /*00c2*/ 	.short	0x004c
        /*00c4*/ 	.byte	0x00, 0xf0, 0x11, 0x00


	//----- nvinfo : EIATTR_KPARAM_INFO
	.align		4
.L_32:
        /*00c8*/ 	.byte	0x04, 0x17
        /*00ca*/ 	.short	(.L_34 - .L_33)
.L_33:
        /*00cc*/ 	.word	0x00000000
        /*00d0*/ 	.short	0x000d
        /*00d2*/ 	.short	0x0048
        /*00d4*/ 	.byte	0x00, 0xf0, 0x11, 0x00


	//----- nvinfo : EIATTR_KPARAM_INFO
	.align		4
.L_34:
        /*00d8*/ 	.byte	0x04, 0x17
        /*00da*/ 	.short	(.L_36 - .L_35)
.L_35:
        /*00dc*/ 	.word	0x00000000
        /*00e0*/ 	.short	0x000c
        /*00e2*/ 	.short	0x0044
        /*00e4*/ 	.byte	0x00, 0xf0, 0x11, 0x00


	//----- nvinfo : EIATTR_KPARAM_INFO
	.align		4
.L_36:
        /*00e8*/ 	.byte	0x04, 0x17
        /*00ea*/ 	.short	(.L_38 - .L_37)
.L_37:
        /*00ec*/ 	.word	0x00000000
        /*00f0*/ 	.short	0x000b
        /*00f2*/ 	.short	0x0040
        /*00f4*/ 	.byte	0x00, 0xf0, 0x11, 0x00


	//----- nvinfo : EIATTR_KPARAM_INFO
	.align		4
.L_38:
        /*00f8*/ 	.byte	0x04, 0x17
        /*00fa*/ 	.short	(.L_40 - .L_39)
.L_39:
        /*00fc*/ 	.word	0x00000000
        /*0100*/ 	.short	0x000a
        /*0102*/ 	.short	0x003c
        /*0104*/ 	.byte	0x00, 0xf0, 0x11, 0x00


	//----- nvinfo : EIATTR_KPARAM_INFO
	.align		4
.L_40:
        /*0108*/ 	.byte	0x04, 0x17
        /*010a*/ 	.short	(.L_42 - .L_41)
.L_41:
        /*010c*/ 	.word	0x00000000
        /*0110*/ 	.short	0x0009
        /*0112*/ 	.short	0x0038
        /*0114*/ 	.byte	0x00, 0xf0, 0x11, 0x00


	//----- nvinfo : EIATTR_KPARAM_INFO
	.align		4
.L_42:
        /*0118*/ 	.byte	0x04, 0x17
        /*011a*/ 	.short	(.L_44 - .L_43)
.L_43:
        /*011c*/ 	.word	0x00000000
        /*0120*/ 	.short	0x0008
        /*0122*/ 	.short	0x0034
        /*0124*/ 	.byte	0x00, 0xf0, 0x11, 0x00


	//----- nvinfo : EIATTR_KPARAM_INFO
	.align		4
.L_44:
        /*0128*/ 	.byte	0x04, 0x17
        /*012a*/ 	.short	(.L_46 - .L_45)
.L_45:
        /*012c*/ 	.word	0x00000000
        /*0130*/ 	.short	0x0007
        /*0132*/ 	.short	0x0030
        /*0134*/ 	.byte	0x00, 0xf0, 0x11, 0x00


	//----- nvinfo : EIATTR_KPARAM_INFO
	.align		4
.L_46:
        /*0138*/ 	.byte	0x04, 0x17
        /*013a*/ 	.short	(.L_48 - .L_47)
.L_47:
        /*013c*/ 	.word	0x00000000
        /*0140*/ 	.short	0x0006
        /*0142*/ 	.short	0x002c
        /*0144*/ 	.byte	0x00, 0xf0, 0x11, 0x00


	//----- nvinfo : EIATTR_KPARAM_INFO
	.align		4
.L_48:
        /*0148*/ 	.byte	0x04, 0x17
        /*014a*/ 	.short	(.L_50 - .L_49)
.L_49:
        /*014c*/ 	.word	0x00000000
        /*0150*/ 	.short	0x0005
        /*0152*/ 	.short	0x0028
        /*0154*/ 	.byte	0x00, 0xf0, 0x11, 0x00


	//----- nvinfo : EIATTR_KPARAM_INFO
	.align		4
.L_50:
        /*0158*/ 	.byte	0x04, 0x17
        /*015a*/ 	.short	(.L_52 - .L_51)
.L_51:
        /*015c*/ 	.word	0x00000000
        /*0160*/ 	.short	0x0004
        /*0162*/ 	.short	0x0020
        /*0164*/ 	.byte	0x00, 0xf4, 0x21, 0x00


	//----- nvinfo : EIATTR_KPARAM_INFO
	.align		4
.L_52:
        /*0168*/ 	.byte	0x04, 0x17
        /*016a*/ 	.short	(.L_54 - .L_53)
.L_53:
        /*016c*/ 	.word	0x00000000
        /*0170*/ 	.short	0x0003
        /*0172*/ 	.short	0x0018
        /*0174*/ 	.byte	0x00, 0xf4, 0x21, 0x00


	//----- nvinfo : EIATTR_KPARAM_INFO
	.align		4
.L_54:
        /*0178*/ 	.byte	0x04, 0x17
        /*017a*/ 	.short	(.L_56 - .L_55)
.L_55:
        /*017c*/ 	.word	0x00000000
        /*0180*/ 	.short	0x0002
        /*0182*/ 	.short	0x0010
        /*0184*/ 	.byte	0x00, 0xf4, 0x21, 0x00


	//----- nvinfo : EIATTR_KPARAM_INFO
	.align		4
.L_56:
        /*0188*/ 	.byte	0x04, 0x17
        /*018a*/ 	.short	(.L_58 - .L_57)
.L_57:
        /*018c*/ 	.word	0x00000000
        /*0190*/ 	.short	0x0001
        /*0192*/ 	.short	0x0008
        /*0194*/ 	.byte	0x00, 0xf4, 0x21, 0x00


	//----- nvinfo : EIATTR_KPARAM_INFO
	.align		4
.L_58:
        /*0198*/ 	.byte	0x04, 0x17
        /*019a*/ 	.short	(.L_60 - .L_59)
.L_59:
        /*019c*/ 	.word	0x00000000
        /*01a0*/ 	.short	0x0000
        /*01a2*/ 	.short	0x0000
        /*01a4*/ 	.byte	0x00, 0xf4, 0x21, 0x00


	//----- nvinfo : EIATTR_SPARSE_MMA_MASK
	.align		4
.L_60:
        /*01a8*/ 	.byte	0x03, 0x50
        /*01aa*/ 	.short	0x0000


	//----- nvinfo : EIATTR_MAXREG_COUNT
	.align		4
        /*01ac*/ 	.byte	0x03, 0x1b
        /*01ae*/ 	.short	0x00ff


	//----- nvinfo : EIATTR_NUM_BARRIERS
	.align		4
        /*01b0*/ 	.byte	0x02, 0x4c
        /*01b2*/ 	.byte	0x01
	.zero		1


	//----- nvinfo : EIATTR_MERCURY_ISA_VERSION
	.align		4
        /*01b4*/ 	.byte	0x03, 0x5f
        /*01b6*/ 	.short	0x0101


	//----- nvinfo : EIATTR_COOP_GROUP_MASK_REGIDS
	.align		4
        /*01b8*/ 	.byte	0x04, 0x29
        /*01ba*/ 	.short	(.L_62 - .L_61)


	//   ....[0]....
.L_61:
        /*01bc*/ 	.word	0xffffffff


	//   ....[1]....
        /*01c0*/ 	.word	0xffffffff


	//   ....[2]....
        /*01c4*/ 	.word	0xffffffff


	//   ....[3]....
        /*01c8*/ 	.word	0xffffffff


	//   ....[4]....
        /*01cc*/ 	.word	0xffffffff


	//   ....[5]....
        /*01d0*/ 	.word	0xffffffff


	//   ....[6]....
        /*01d4*/ 	.word	0xffffffff


	//   ....[7]....
        /*01d8*/ 	.word	0xffffffff


	//   ....[8]....
        /*01dc*/ 	.word	0xffffffff


	//   ....[9]....
        /*01e0*/ 	.word	0xffffffff


	//   ....[10]....
        /*01e4*/ 	.word	0xffffffff


	//   ....[11]....
        /*01e8*/ 	.word	0xffffffff


	//   ....[12]....
        /*01ec*/ 	.word	0xffffffff


	//   ....[13]....
        /*01f0*/ 	.word	0xffffffff


	//   ....[14]....
        /*01f4*/ 	.word	0xffffffff


	//   ....[15]....
        /*01f8*/ 	.word	0xffffffff


	//   ....[16]....
        /*01fc*/ 	.word	0xffffffff


	//   ....[17]....
        /*0200*/ 	.word	0xffffffff


	//   ....[18]....
        /*0204*/ 	.word	0xffffffff


	//   ....[19]....
        /*0208*/ 	.word	0xffffffff


	//----- nvinfo : EIATTR_COOP_GROUP_INSTR_OFFSETS
	.align		4
.L_62:
        /*020c*/ 	.byte	0x04, 0x28
        /*020e*/ 	.short	(.L_64 - .L_63)


	//   ....[0]....
.L_63:
        /*0210*/ 	.word	0x00001c90


	//   ....[1]....
        /*0214*/ 	.word	0x00001ca0


	//   ....[2]....
        /*0218*/ 	.word	0x00001cb0


	//   ....[3]....
        /*021c*/ 	.word	0x00001cc0


	//   ....[4]....
        /*0220*/ 	.word	0x00001d00


	//   ....[5]....
        /*0224*/ 	.word	0x00001d20


	//   ....[6]....
        /*0228*/ 	.word	0x00001d30


	//   ....[7]....
        /*022c*/ 	.word	0x00001d40


	//   ....[8]....
        /*0230*/ 	.word	0x00001df0


	//   ....[9]....
        /*0234*/ 	.word	0x00001e10


	//   ....[10]....
        /*0238*/ 	.word	0x00002080


	//   ....[11]....
        /*023c*/ 	.word	0x00002090


	//   ....[12]....
        /*0240*/ 	.word	0x000020b0


	//   ....[13]....
        /*0244*/ 	.word	0x000020c0


	//   ....[14]....
        /*0248*/ 	.word	0x000020f0


	//   ....[15]....
        /*024c*/ 	.word	0x00002110


	//   ....[16]....
        /*0250*/ 	.word	0x00002130


	//   ....[17]....
        /*0254*/ 	.word	0x00002140


	//   ....[18]....
        /*0258*/ 	.word	0x00002200


	//   ....[19]....
        /*025c*/ 	.word	0x00002220


	//----- nvinfo : EIATTR_EXIT_INSTR_OFFSETS
	.align		4
.L_64:
        /*0260*/ 	.byte	0x04, 0x1c
        /*0262*/ 	.short	(.L_66 - .L_65)


	//   ....[0]....
.L_65:
        /*0264*/ 	.word	0x00003df0


	//   ....[1]....
        /*0268*/ 	.word	0x00003e20


	//----- nvinfo : EIATTR_REQNTID
	.align		4
.L_66:
        /*026c*/ 	.byte	0x04, 0x10
        /*026e*/ 	.short	(.L_68 - .L_67)
.L_67:
        /*0270*/ 	.word	0x00000080
        /*0274*/ 	.word	0x00000001
        /*0278*/ 	.word	0x00000001


	//----- nvinfo : EIATTR_CBANK_PARAM_SIZE
	.align		4
.L_68:
        /*027c*/ 	.byte	0x03, 0x19
        /*027e*/ 	.short	0x0088


	//----- nvinfo : EIATTR_PARAM_CBANK
	.align		4
        /*0280*/ 	.byte	0x04, 0x0a
        /*0282*/ 	.short	(.L_70 - .L_69)
	.align		4
.L_69:
        /*0284*/ 	.word	index@(.nv.constant0.attn_fwd)
        /*0288*/ 	.short	0x0210
        /*028a*/ 	.short	0x0088


	//----- nvinfo : EIATTR_SW_WAR
	.align		4
.L_70:
        /*028c*/ 	.byte	0x04, 0x36
        /*028e*/ 	.short	(.L_72 - .L_71)
.L_71:
        /*0290*/ 	.word	0x00000008
.L_72:


//--------------------- .nv.callgraph             --------------------------
	.section	.nv.callgraph,"",@"SHT_CUDA_CALLGRAPH"
	.align	4
	.sectionentsize	8
	.align		4
        /*0000*/ 	.word	0x00000000
	.align		4
        /*0004*/ 	.word	0xffffffff
	.align		4
        /*0008*/ 	.word	0x00000000
	.align		4
        /*000c*/ 	.word	0xfffffffe
	.align		4
        /*0010*/ 	.word	0x00000000
	.align		4
        /*0014*/ 	.word	0xfffffffd
	.align		4
        /*0018*/ 	.word	0x00000000
	.align		4
        /*001c*/ 	.word	0xfffffffc


//--------------------- .nv.constant4             --------------------------
	.section	.nv.constant4,"a",@progbits
	.align	8
	.align		8
.nv.constant4:
        /*0000*/ 	.dword	_$_str


//--------------------- .text.attn_fwd            --------------------------
	.section	.text.attn_fwd,"ax",@progbits
	.align	128
        .global         attn_fwd
        .type           attn_fwd,@function
        .size           attn_fwd,(.L_x_3 - attn_fwd)
        .other          attn_fwd,@"STO_CUDA_ENTRY STV_DEFAULT"
attn_fwd:
.text.attn_fwd:
[----:B------:R-:W-:Y:S01]  /*0000*/  LDC R1, c[0x0][0x28] ;  /* 0x00000a00ff017b82 */ /* 0x000fe20000000800 */
[----:B------:R-:W0:Y:S07]  /*0010*/  S2R R26, SR_CTAID.X ;  /* 0x00000000001a7919 */ /* 0x000e2e0000002500 */
[----:B------:R-:W1:Y:S01]  /*0020*/  S2UR UR7, SR_CTAID.Y ;  /* 0x00000000000779c3 */ /* 0x000e620000002600 */
[----:B------:R-:W-:Y:S01]  /*0030*/  ULDC.64 UR4, c[0x0][0x240] ;  /* 0x0000900000047ab9 */ /* 0x000fe20000000a00 */
[----:B------:R-:W-:Y:S01]  /*0040*/  ULDC.64 UR8, c[0x0][0x208] ;  /* 0x0000820000087ab9 */ /* 0x000fe20000000a00 */
[----:B------:R-:W2:Y:S05]  /*0050*/  S2R R17, SR_TID.X ;  /* 0x0000000000117919 */ /* 0x000eaa0000002100 */
[----:B------:R-:W3:Y:S08]  /*0060*/  LDC R21, c[0x0][0x248] ;  /* 0x00009200ff157b82 */ /* 0x000ef00000000800 */
[----:B------:R-:W4:Y:S01]  /*0070*/  LDC.64 R32, c[0x0][0x210] ;  /* 0x00008400ff207b82 */ /* 0x000f220000000a00 */
[----:B-1----:R-:W-:-:S04]  /*0080*/  UIMAD UR4, UR7, UR4, URZ ;  /* 0x00000004070472a4 */ /* 0x002fc8000f8e023f */
[----:B------:R-:W-:Y:S01]  /*0090*/  USHF.L.U32 UR6, UR4, 0x1, URZ ;  /* 0x0000000104067899 */ /* 0x000fe2000800063f */
[----:B0-----:R-:W-:Y:S01]  /*00a0*/  IMAD.SHL.U32 R26, R26, 0x20, RZ ;  /* 0x000000201a1a7824 */ /* 0x001fe200078e00ff */
[----:B--2---:R-:W-:-:S04]  /*00b0*/  SHF.R.U32.HI R13, RZ, 0x5, R17 ;  /* 0x00000005ff0d7819 */ /* 0x004fc80000011611 */
[----:B------:R-:W-:Y:S02]  /*00c0*/  LOP3.LUT R86, R26, 0x1f, R17, 0xf8, !PT ;  /* 0x0000001f1a567812 */ /* 0x000fe400078ef811 */
[----:B------:R-:W-:-:S03]  /*00d0*/  SGXT.U32 R13, R13, 0x2 ;  /* 0x000000020d0d781a */ /* 0x000fc60000000000 */
[----:B------:R-:W-:Y:S01]  /*00e0*/  IMAD R0, R86, UR5, RZ ;  /* 0x0000000556007c24 */ /* 0x000fe2000f8e02ff */
[----:B------:R-:W-:Y:S01]  /*00f0*/  UIMAD.WIDE UR4, UR4, 0x2, URZ ;  /* 0x00000002040478a5 */ /* 0x000fe2000f8e023f */
[----:B---3--:R-:W-:Y:S02]  /*0100*/  IMAD R4, R13, R21, RZ ;  /* 0x000000150d047224 */ /* 0x008fe400078e02ff */
[C---:B------:R-:W-:Y:S02]  /*0110*/  IMAD.SHL.U32 R3, R0.reuse, 0x2, RZ ;  /* 0x0000000200037824 */ /* 0x040fe400078e00ff */
[----:B------:R-:W-:Y:S02]  /*0120*/  IMAD R5, R21, 0x4, R4 ;  /* 0x0000000415057824 */ /* 0x000fe400078e0204 */
[----:B------:R-:W-:Y:S01]  /*0130*/  IMAD.HI R0, R0, 0x2, RZ ;  /* 0x0000000200007827 */ /* 0x000fe200078e02ff */
[----:B----4-:R-:W-:-:S03]  /*0140*/  IADD3 R31, P0, P1, R3, UR6, R32 ;  /* 0x00000006031f7c10 */ /* 0x010fc6000f91e020 */
[C---:B------:R-:W-:Y:S01]  /*0150*/  IMAD R7, R21.reuse, 0x4, R5 ;  /* 0x0000000415077824 */ /* 0x040fe200078e0205 */
[----:B------:R-:W-:Y:S02]  /*0160*/  IADD3.X R33, R0, UR5, R33, P0, P1 ;  /* 0x0000000500217c10 */ /* 0x000fe400087e2421 */
[CC--:B------:R-:W-:Y:S01]  /*0170*/  LEA R2, P0, R4.reuse, R31.reuse, 0x1 ;  /* 0x0000001f04027211 */ /* 0x0c0fe200078008ff */
[----:B------:R-:W-:Y:S01]  /*0180*/  IMAD R0, R21, 0x4, R7 ;  /* 0x0000000415007824 */ /* 0x000fe200078e0207 */
[----:B------:R-:W-:Y:S02]  /*0190*/  LEA R6, P1, R7, R31, 0x1 ;  /* 0x0000001f07067211 */ /* 0x000fe400078208ff */
[----:B------:R-:W-:Y:S02]  /*01a0*/  LEA.HI.X.SX32 R3, R4, R33, 0x1, P0 ;  /* 0x0000002104037211 */ /* 0x000fe400000f0eff */
[----:B------:R-:W-:Y:S02]  /*01b0*/  LEA R4, P0, R5, R31, 0x1 ;  /* 0x0000001f05047211 */ /* 0x000fe400078008ff */
[----:B------:R-:W-:Y:S01]  /*01c0*/  LEA R11, R21, R0, 0x2 ;  /* 0x00000000150b7211 */ /* 0x000fe200078e10ff */
[----:B------:R0:W2:Y:S01]  /*01d0*/  LDG.E.U16 R22, desc[UR8][R2.64] ;  /* 0x0000000802167981 */ /* 0x0000a2000c1e1500 */
[----:B------:R-:W-:-:S02]  /*01e0*/  LEA.HI.X.SX32 R5, R5, R33, 0x1, P0 ;  /* 0x0000002105057211 */ /* 0x000fc400000f0eff */
[C---:B------:R-:W-:Y:S01]  /*01f0*/  LEA R8, P0, R0.reuse, R31, 0x1 ;  /* 0x0000001f00087211 */ /* 0x040fe200078008ff */
[----:B------:R-:W-:Y:S01]  /*0200*/  IMAD R12, R21, 0x4, R11 ;  /* 0x00000004150c7824 */ /* 0x000fe200078e020b */
[-C--:B------:R-:W-:Y:S01]  /*0210*/  LEA.HI.X.SX32 R7, R7, R33.reuse, 0x1, P1 ;  /* 0x0000002107077211 */ /* 0x080fe200008f0eff */
[----:B------:R-:W3:Y:S01]  /*0220*/  LDG.E.U16 R23, desc[UR8][R4.64] ;  /* 0x0000000804177981 */ /* 0x000ee2000c1e1500 */
[----:B------:R-:W-:Y:S01]  /*0230*/  LEA.HI.X.SX32 R9, R0, R33, 0x1, P0 ;  /* 0x0000002100097211 */ /* 0x000fe200000f0eff */
[C---:B------:R-:W-:Y:S01]  /*0240*/  IMAD R0, R21.reuse, 0x4, R12 ;  /* 0x0000000415007824 */ /* 0x040fe200078e020c */
[C---:B0-----:R-:W-:Y:S01]  /*0250*/  LEA R2, P0, R12.reuse, R31, 0x1 ;  /* 0x0000001f0c027211 */ /* 0x041fe200078008ff */
[----:B------:R0:W4:Y:S02]  /*0260*/  LDG.E.U16 R24, desc[UR8][R6.64] ;  /* 0x0000000806187981 */ /* 0x000124000c1e1500 */
[C---:B------:R-:W-:Y:S01]  /*0270*/  IMAD R15, R21.reuse, 0x4, R0 ;  /* 0x00000004150f7824 */ /* 0x040fe200078e0200 */
[----:B------:R-:W-:Y:S01]  /*0280*/  LEA.HI.X.SX32 R3, R12, R33, 0x1, P0 ;  /* 0x000000210c037211 */ /* 0x000fe200000f0eff */
[----:B------:R1:W5:Y:S02]  /*0290*/  LDG.E.U16 R25, desc[UR8][R8.64] ;  /* 0x0000000808197981 */ /* 0x000364000c1e1500 */
[----:B------:R-:W-:Y:S01]  /*02a0*/  IMAD R12, R21, 0x4, R15 ;  /* 0x00000004150c7824 */ /* 0x000fe200078e020f */
[-C--:B------:R-:W-:Y:S01]  /*02b0*/  LEA R10, P1, R11, R31.reuse, 0x1 ;  /* 0x0000001f0b0a7211 */ /* 0x080fe200078208ff */
[----:B------:R-:W5:Y:S02]  /*02c0*/  LDG.E.U16 R27, desc[UR8][R2.64] ;  /* 0x00000008021b7981 */ /* 0x000f64000c1e1500 */
[----:B------:R-:W-:Y:S01]  /*02d0*/  IMAD R16, R21, 0x4, R12 ;  /* 0x0000000415107824 */ /* 0x000fe200078e020c */
[----:B0-----:R-:W-:-:S04]  /*02e0*/  LEA R6, P0, R0, R31, 0x1 ;  /* 0x0000001f00067211 */ /* 0x001fc800078008ff */
[-C--:B------:R-:W-:Y:S02]  /*02f0*/  LEA.HI.X.SX32 R7, R0, R33.reuse, 0x1, P0 ;  /* 0x0000002100077211 */ /* 0x080fe400000f0eff */
[----:B------:R-:W-:Y:S02]  /*0300*/  LEA R0, R21, R16, 0x2 ;  /* 0x0000001015007211 */ /* 0x000fe400078e10ff */
[----:B------:R-:W-:Y:S01]  /*0310*/  LEA.HI.X.SX32 R11, R11, R33, 0x1, P1 ;  /* 0x000000210b0b7211 */ /* 0x000fe200008f0eff */
[----:B------:R-:W3:Y:S01]  /*0320*/  LDG.E.U16 R30, desc[UR8][R6.64] ;  /* 0x00000008061e7981 */ /* 0x000ee2000c1e1500 */
[----:B------:R-:W-:Y:S01]  /*0330*/  LEA R4, P0, R15, R31, 0x1 ;  /* 0x0000001f0f047211 */ /* 0x000fe200078008ff */
[----:B------:R-:W-:Y:S02]  /*0340*/  IMAD R20, R21, 0x4, R0 ;  /* 0x0000000415147824 */ /* 0x000fe400078e0200 */
[----:B------:R0:W5:Y:S01]  /*0350*/  LDG.E.U16 R28, desc[UR8][R10.64] ;  /* 0x000000080a1c7981 */ /* 0x000162000c1e1500 */
[----:B------:R-:W-:-:S02]  /*0360*/  LEA.HI.X.SX32 R5, R15, R33, 0x1, P0 ;  /* 0x000000210f057211 */ /* 0x000fc400000f0eff */
[-C--:B-1----:R-:W-:Y:S02]  /*0370*/  LEA R8, P0, R0, R31.reuse, 0x1 ;  /* 0x0000001f00087211 */ /* 0x082fe400078008ff */
[----:B------:R-:W-:Y:S01]  /*0380*/  LEA R14, P1, R12, R31, 0x1 ;  /* 0x0000001f0c0e7211 */ /* 0x000fe200078208ff */
[----:B------:R1:W5:Y:S01]  /*0390*/  LDG.E.U16 R29, desc[UR8][R4.64] ;  /* 0x00000008041d7981 */ /* 0x000362000c1e1500 */
[C---:B0-----:R-:W-:Y:S01]  /*03a0*/  IMAD R11, R21.reuse, 0x4, R20 ;  /* 0x00000004150b7824 */ /* 0x041fe200078e0214 */
[-C--:B------:R-:W-:Y:S02]  /*03b0*/  LEA.HI.X.SX32 R9, R0, R33.reuse, 0x1, P0 ;  /* 0x0000002100097211 */ /* 0x080fe400000f0eff */
[----:B------:R-:W-:Y:S01]  /*03c0*/  LEA.HI.X.SX32 R15, R12, R33, 0x1, P1 ;  /* 0x000000210c0f7211 */ /* 0x000fe200008f0eff */
[----:B------:R-:W-:Y:S01]  /*03d0*/  IMAD R12, R21, 0x4, R11 ;  /* 0x00000004150c7824 */ /* 0x000fe200078e020b */
[----:B------:R-:W-:Y:S01]  /*03e0*/  LEA R10, P0, R11, R31, 0x1 ;  /* 0x0000001f0b0a7211 */ /* 0x000fe200078008ff */
[----:B------:R-:W5:Y:S02]  /*03f0*/  LDG.E.U16 R8, desc[UR8][R8.64] ;  /* 0x0000000808087981 */ /* 0x000f64000c1e1500 */
[----:B------:R-:W-:Y:S01]  /*0400*/  IMAD R0, R21, 0x4, R12 ;  /* 0x0000000415007824 */ /* 0x000fe200078e020c */
[----:B------:R-:W-:Y:S01]  /*0410*/  LEA.HI.X.SX32 R11, R11, R33, 0x1, P0 ;  /* 0x000000210b0b7211 */ /* 0x000fe200000f0eff */
[----:B------:R0:W5:Y:S01]  /*0420*/  LDG.E.U16 R32, desc[UR8][R14.64] ;  /* 0x000000080e207981 */ /* 0x000162000c1e1500 */
[-C--:B------:R-:W-:Y:S01]  /*0430*/  LEA R2, P0, R16, R31.reuse, 0x1 ;  /* 0x0000001f10027211 */ /* 0x080fe200078008ff */
[----:B------:R-:W-:Y:S01]  /*0440*/  IMAD R21, R21, 0x4, R0 ;  /* 0x0000000415157824 */ /* 0x000fe200078e0200 */
[----:B------:R-:W-:Y:S01]  /*0450*/  LEA R18, P1, R0, R31, 0x1 ;  /* 0x0000001f00127211 */ /* 0x000fe200078208ff */
[----:B------:R0:W5:Y:S01]  /*0460*/  LDG.E.U16 R10, desc[UR8][R10.64] ;  /* 0x000000080a0a7981 */ /* 0x000162000c1e1500 */
[----:B------:R-:W-:-:S02]  /*0470*/  LEA.HI.X.SX32 R3, R16, R33, 0x1, P0 ;  /* 0x0000002110037211 */ /* 0x000fc400000f0eff */
[----:B-1----:R-:W-:Y:S02]  /*0480*/  LEA R4, P0, R20, R31, 0x1 ;  /* 0x0000001f14047211 */ /* 0x002fe400078008ff */
[-C--:B------:R-:W-:Y:S01]  /*0490*/  LEA.HI.X.SX32 R19, R0, R33.reuse, 0x1, P1 ;  /* 0x0000002100137211 */ /* 0x080fe200008f0eff */
[----:B------:R1:W5:Y:S01]  /*04a0*/  LDG.E.U16 R9, desc[UR8][R2.64] ;  /* 0x0000000802097981 */ /* 0x000362000c1e1500 */
[----:B------:R-:W-:Y:S02]  /*04b0*/  LEA.HI.X.SX32 R5, R20, R33, 0x1, P0 ;  /* 0x0000002114057211 */ /* 0x000fe400000f0eff */
[CC--:B------:R-:W-:Y:S01]  /*04c0*/  LEA R6, P1, R12.reuse, R31.reuse, 0x1 ;  /* 0x0000001f0c067211 */ /* 0x0c0fe200078208ff */
[----:B------:R-:W5:Y:S01]  /*04d0*/  LDG.E.U16 R18, desc[UR8][R18.64] ;  /* 0x0000000812127981 */ /* 0x000f62000c1e1500 */
[C---:B0-----:R-:W-:Y:S02]  /*04e0*/  LEA R14, P0, R21.reuse, R31, 0x1 ;  /* 0x0000001f150e7211 */ /* 0x041fe400078008ff */
[-C--:B------:R-:W-:Y:S01]  /*04f0*/  LEA.HI.X.SX32 R7, R12, R33.reuse, 0x1, P1 ;  /* 0x000000210c077211 */ /* 0x080fe200008f0eff */
[----:B------:R0:W5:Y:S01]  /*0500*/  LDG.E.U16 R5, desc[UR8][R4.64] ;  /* 0x0000000804057981 */ /* 0x000162000c1e1500 */
[----:B------:R-:W-:-:S04]  /*0510*/  LEA.HI.X.SX32 R15, R21, R33, 0x1, P0 ;  /* 0x00000021150f7211 */ /* 0x000fc800000f0eff */
[----:B------:R0:W5:Y:S04]  /*0520*/  LDG.E.U16 R7, desc[UR8][R6.64] ;  /* 0x0000000806077981 */ /* 0x000168000c1e1500 */
[----:B------:R0:W5:Y:S01]  /*0530*/  LDG.E.U16 R15, desc[UR8][R14.64] ;  /* 0x000000080e0f7981 */ /* 0x000162000c1e1500 */
[----:B------:R-:W0:Y:S01]  /*0540*/  S2R R0, SR_TID.X ;  /* 0x0000000000007919 */ /* 0x000e220000002100 */
[----:B------:R-:W0:Y:S01]  /*0550*/  S2UR UR6, SR_CgaCtaId ;  /* 0x00000000000679c3 */ /* 0x000e220000008800 */
[----:B------:R-:W-:Y:S02]  /*0560*/  LOP3.LUT R11, R17, 0x3f, RZ, 0xc0, !PT ;  /* 0x0000003f110b7812 */ /* 0x000fe400078ec0ff */
[----:B------:R-:W-:-:S03]  /*0570*/  SHF.R.S32.HI R85, RZ, 0x6, R17 ;  /* 0x00000006ff557819 */ /* 0x000fc60000011411 */
[----:B-1----:R-:W-:Y:S01]  /*0580*/  IMAD.SHL.U32 R2, R11, 0x2, RZ ;  /* 0x000000020b027824 */ /* 0x002fe200078e00ff */
[----:B------:R-:W-:Y:S01]  /*0590*/  SGXT R85, R85, 0x1 ;  /* 0x000000015555781a */ /* 0x000fe20000000200 */
[----:B------:R-:W-:-:S03]  /*05a0*/  VIADD R83, R26, 0x20 ;  /* 0x000000201a537836 */ /* 0x000fc60000000000 */
[----:B------:R-:W-:Y:S01]  /*05b0*/  LOP3.LUT R85, R2, 0x90, R85, 0x78, !PT ;  /* 0x0000009002557812 */ /* 0x000fe200078e7855 */
[----:B------:R-:W-:Y:S01]  /*05c0*/  UMOV UR4, 0x400 ;  /* 0x0000040000047882 */ /* 0x000fe20000000000 */
[----:B------:R-:W-:Y:S02]  /*05d0*/  ISETP.GE.AND P0, PT, R83, 0x1, PT ;  /* 0x000000015300780c */ /* 0x000fe40003f06270 */
[C---:B0-----:R-:W-:Y:S02]  /*05e0*/  SHF.L.U32 R12, R0.reuse, 0x1, RZ ;  /* 0x00000001000c7819 */ /* 0x041fe400000006ff */
[----:B------:R-:W-:Y:S02]  /*05f0*/  LOP3.LUT R16, R0, 0x60, RZ, 0xc0, !PT ;  /* 0x0000006000107812 */ /* 0x000fe400078ec0ff */
[----:B------:R-:W-:Y:S02]  /*0600*/  SHF.R.S32.HI R4, RZ, 0x4, R0 ;  /* 0x00000004ff047819 */ /* 0x000fe40000011400 */
[----:B------:R-:W-:-:S02]  /*0610*/  LOP3.LUT R3, R12, 0x3c, RZ, 0xc0, !PT ;  /* 0x0000003c0c037812 */ /* 0x000fc400078ec0ff */
[----:B------:R-:W-:Y:S02]  /*0620*/  SHF.R.S32.HI R6, RZ, 0x3, R0 ;  /* 0x00000003ff067819 */ /* 0x000fe40000011400 */
[----:B------:R-:W-:Y:S01]  /*0630*/  SGXT R2, R4, 0x1 ;  /* 0x000000010402781a */ /* 0x000fe20000000200 */
[----:B------:R-:W-:Y:S01]  /*0640*/  IMAD R4, R16, 0x8, R3 ;  /* 0x0000000810047824 */ /* 0x000fe200078e0203 */
[----:B------:R-:W-:Y:S01]  /*0650*/  SGXT R3, R6, 0x1 ;  /* 0x000000010603781a */ /* 0x000fe20000000200 */
[----:B------:R-:W-:Y:S01]  /*0660*/  IMAD.SHL.U32 R19, R0, 0x4, RZ ;  /* 0x0000000400137824 */ /* 0x000fe200078e00ff */
[----:B------:R-:W-:Y:S02]  /*0670*/  LOP3.LUT R6, R2, 0x804, RZ, 0xc0, !PT ;  /* 0x0000080402067812 */ /* 0x000fe400078ec0ff */
[----:B------:R-:W-:Y:S02]  /*0680*/  LOP3.LUT R2, R0, 0x7, RZ, 0xc0, !PT ;  /* 0x0000000700027812 */ /* 0x000fe400078ec0ff */
[----:B------:R-:W-:Y:S01]  /*0690*/  LOP3.LUT R3, R3, 0x440, RZ, 0xc0, !PT ;  /* 0x0000044003037812 */ /* 0x000fe200078ec0ff */
[----:B------:R-:W-:Y:S01]  /*06a0*/  ULEA UR6, UR6, UR4, 0x18 ;  /* 0x0000000406067291 */ /* 0x000fe2000f8ec03f */
[----:B------:R-:W-:Y:S01]  /*06b0*/  LOP3.LUT R6, R6, 0x80, R19, 0xf8, !PT ;  /* 0x0000008006067812 */ /* 0x000fe200078ef813 */
[----:B------:R-:W-:-:S02]  /*06c0*/  IMAD.SHL.U32 R12, R0, 0x40, RZ ;  /* 0x00000040000c7824 */ /* 0x000fc400078e00ff */
[----:B------:R-:W-:Y:S01]  /*06d0*/  IMAD R19, R2, 0x8, R3 ;  /* 0x0000000802137824 */ /* 0x000fe200078e0203 */
[----:B------:R-:W-:Y:S02]  /*06e0*/  LOP3.LUT R84, R85, 0x20, RZ, 0x3c, !PT ;  /* 0x0000002055547812 */ /* 0x000fe400078e3cff */
[----:B------:R-:W-:Y:S02]  /*06f0*/  LOP3.LUT R16, R17, 0x60, RZ, 0xc0, !PT ;  /* 0x0000006011107812 */ /* 0x000fe400078ec0ff */
[----:B------:R-:W-:Y:S02]  /*0700*/  LOP3.LUT R3, R12, 0x40, RZ, 0xc0, !PT ;  /* 0x000000400c037812 */ /* 0x000fe400078ec0ff */
[----:B------:R-:W-:Y:S02]  /*0710*/  LOP3.LUT R19, R19, 0x40, R0, 0x78, !PT ;  /* 0x0000004013137812 */ /* 0x000fe400078e7800 */
[----:B------:R-:W-:Y:S02]  /*0720*/  LOP3.LUT R14, R0, 0x7f, RZ, 0xc0, !PT ;  /* 0x0000007f000e7812 */ /* 0x000fe400078ec0ff */
[----:B------:R-:W-:-:S02]  /*0730*/  R2UR UR4, R16 ;  /* 0x00000000100472ca */ /* 0x000fc400000e0000 */
[----:B------:R-:W-:Y:S01]  /*0740*/  IADD3 R3, R3, R4, RZ ;  /* 0x0000000403037210 */ /* 0x000fe20007ffe0ff */
[----:B------:R-:W-:Y:S01]  /*0750*/  IMAD.MOV.U32 R82, RZ, RZ, 0x3f800000 ;  /* 0x3f800000ff527424 */ /* 0x000fe200078e00ff */
[----:B------:R-:W-:Y:S01]  /*0760*/  LOP3.LUT R4, R6, R19, RZ, 0xfc, !PT ;  /* 0x0000001306047212 */ /* 0x000fe200078efcff */
[----:B------:R-:W-:Y:S01]  /*0770*/  IMAD.MOV.U32 R71, RZ, RZ, -0x800000 ;  /* 0xff800000ff477424 */ /* 0x000fe200078e00ff */
[----:B------:R-:W-:Y:S01]  /*0780*/  ISETP.GE.U32.AND P5, PT, R14, 0x20, PT ;  /* 0x000000200e00780c */ /* 0x000fe20003fa6070 */
[----:B------:R-:W-:Y:S01]  /*0790*/  IMAD.MOV.U32 R70, RZ, RZ, -0x800000 ;  /* 0xff800000ff467424 */ /* 0x000fe200078e00ff */
[----:B------:R-:W-:Y:S01]  /*07a0*/  MOV R81, 0x3f800000 ;  /* 0x3f80000000517802 */ /* 0x000fe20000000f00 */
[----:B------:R-:W-:Y:S01]  /*07b0*/  IMAD.MOV.U32 R69, RZ, RZ, -0x800000 ;  /* 0xff800000ff457424 */ /* 0x000fe200078e00ff */
[----:B------:R-:W-:Y:S01]  /*07c0*/  CS2R R44, SRZ ;  /* 0x00000000002c7805 */ /* 0x000fe2000001ff00 */
[----:B------:R-:W-:Y:S01]  /*07d0*/  IMAD.MOV.U32 R68, RZ, RZ, -0x800000 ;  /* 0xff800000ff447424 */ /* 0x000fe200078e00ff */
[----:B------:R-:W-:Y:S01]  /*07e0*/  CS2R R46, SRZ ;  /* 0x00000000002e7805 */ /* 0x000fe2000001ff00 */
[----:B------:R-:W-:Y:S01]  /*07f0*/  IMAD.MOV.U32 R6, RZ, RZ, 0x3f800000 ;  /* 0x3f800000ff067424 */ /* 0x000fe200078e00ff */
[----:B------:R-:W-:Y:S01]  /*0800*/  CS2R R40, SRZ ;  /* 0x0000000000287805 */ /* 0x000fe2000001ff00 */
[----:B------:R-:W-:Y:S01]  /*0810*/  IMAD.MOV.U32 R80, RZ, RZ, 0x3f800000 ;  /* 0x3f800000ff507424 */ /* 0x000fe200078e00ff */
[----:B------:R-:W-:-:S02]  /*0820*/  CS2R R42, SRZ ;  /* 0x00000000002a7805 */ /* 0x000fc4000001ff00 */
[----:B------:R-:W-:Y:S02]  /*0830*/  CS2R R36, SRZ ;  /* 0x0000000000247805 */ /* 0x000fe4000001ff00 */
[----:B------:R-:W-:Y:S02]  /*0840*/  CS2R R38, SRZ ;  /* 0x0000000000267805 */ /* 0x000fe4000001ff00 */
[----:B------:R-:W-:Y:S01]  /*0850*/  CS2R R34, SRZ ;  /* 0x0000000000227805 */ /* 0x000fe2000001ff00 */
[----:B------:R-:W-:Y:S01]  /*0860*/  IMAD.SHL.U32 R12, R17, 0x40, RZ ;  /* 0x00000040110c7824 */ /* 0x000fe200078e00ff */
[----:B--2---:R-:W-:Y:S04]  /*0870*/  STS.U16 [R85+UR6], R22 ;  /* 0x0000001655007988 */ /* 0x004fe80008000406 */
[----:B----4-:R-:W-:Y:S04]  /*0880*/  STS.U16 [R85+UR6+0x200], R24 ;  /* 0x0002001855007988 */ /* 0x010fe80008000406 */
[----:B---3--:R-:W-:Y:S04]  /*0890*/  STS.U16 [R85+UR6+0x600], R30 ;  /* 0x0006001e55007988 */ /* 0x008fe80008000406 */
[----:B-----5:R-:W-:Y:S04]  /*08a0*/  STS.U16 [R85+UR6+0x400], R28 ;  /* 0x0004001c55007988 */ /* 0x020fe80008000406 */
[----:B------:R-:W-:Y:S04]  /*08b0*/  STS.U16 [R85+UR6+0xa00], R8 ;  /* 0x000a000855007988 */ /* 0x000fe80008000406 */
[----:B------:R0:W-:Y:S04]  /*08c0*/  STS.U16 [R85+UR6+0x800], R32 ;  /* 0x0008002055007988 */ /* 0x0001e80008000406 */
[----:B------:R1:W-:Y:S01]  /*08d0*/  STS.U16 [R85+UR6+0xc00], R10 ;  /* 0x000c000a55007988 */ /* 0x0003e20008000406 */
[----:B0-----:R-:W-:-:S03]  /*08e0*/  CS2R R32, SRZ ;  /* 0x0000000000207805 */ /* 0x001fc6000001ff00 */
[----:B------:R-:W-:Y:S01]  /*08f0*/  STS.U16 [R85+UR6+0xe00], R18 ;  /* 0x000e001255007988 */ /* 0x000fe20008000406 */
[----:B-1----:R-:W-:-:S03]  /*0900*/  LOP3.LUT R10, R17, 0x7, RZ, 0xc0, !PT ;  /* 0x00000007110a7812 */ /* 0x002fc600078ec0ff */
[----:B------:R-:W-:Y:S04]  /*0910*/  STS.U16 [R84+UR6+0x100], R23 ;  /* 0x0001001754007988 */ /* 0x000fe80008000406 */
[----:B------:R-:W-:Y:S04]  /*0920*/  STS.U16 [R84+UR6+0x300], R25 ;  /* 0x0003001954007988 */ /* 0x000fe80008000406 */
[----:B------:R-:W-:Y:S04]  /*0930*/  STS.U16 [R84+UR6+0x500], R27 ;  /* 0x0005001b54007988 */ /* 0x000fe80008000406 */
[----:B------:R-:W-:Y:S04]  /*0940*/  STS.U16 [R84+UR6+0x700], R29 ;  /* 0x0007001d54007988 */ /* 0x000fe80008000406 */
[----:B------:R0:W-:Y:S04]  /*0950*/  STS.U16 [R84+UR6+0x900], R9 ;  /* 0x0009000954007988 */ /* 0x0001e80008000406 */
[----:B------:R1:W-:Y:S04]  /*0960*/  STS.U16 [R84+UR6+0xb00], R5 ;  /* 0x000b000554007988 */ /* 0x0003e80008000406 */
[----:B------:R-:W-:Y:S04]  /*0970*/  STS.U16 [R84+UR6+0xd00], R7 ;  /* 0x000d000754007988 */ /* 0x000fe80008000406 */
[----:B------:R2:W-:Y:S01]  /*0980*/  STS.U16 [R84+UR6+0xf00], R15 ;  /* 0x000f000f54007988 */ /* 0x0005e20008000406 */
[C---:B0-----:R-:W-:Y:S01]  /*0990*/  IMAD.SHL.U32 R9, R17.reuse, 0x2, RZ ;  /* 0x0000000211097824 */ /* 0x041fe200078e00ff */
[----:B-1----:R-:W-:-:S02]  /*09a0*/  LOP3.LUT R5, R17, 0x1c, RZ, 0xc0, !PT ;  /* 0x0000001c11057812 */ /* 0x002fc400078ec0ff */
[----:B--2---:R-:W-:Y:S01]  /*09b0*/  LOP3.LUT R15, R17, 0x7f, RZ, 0xc0, !PT ;  /* 0x0000007f110f7812 */ /* 0x004fe200078ec0ff */
[----:B------:R-:W-:Y:S06]  /*09c0*/  @!P0 BRA `(.L_x_0) ;  /* 0x0000002000008947 */ /* 0x000fec0003800000 */
[----:B------:R-:W0:Y:S01]  /*09d0*/  LDC.64 R42, c[0x0][0x250] ;  /* 0x00009400ff2a7b82 */ /* 0x000e220000000a00 */
[----:B------:R-:W-:Y:S01]  /*09e0*/  SHF.R.U32.HI R6, RZ, 0x6, R17 ;  /* 0x00000006ff067819 */ /* 0x000fe20000011611 */
[----:B------:R-:W-:Y:S01]  /*09f0*/  IMAD.U32 R14, RZ, RZ, UR4 ;  /* 0x00000004ff0e7e24 */ /* 0x000fe2000f8e00ff */
[----:B------:R-:W-:Y:S01]  /*0a00*/  SHF.L.U32 R8, R17, 0x3, RZ ;  /* 0x0000000311087819 */ /* 0x000fe200000006ff */
[----:B------:R-:W-:Y:S01]  /*0a10*/  USHF.R.U32.HI UR5, URZ, 0x1, UR4 ;  /* 0x000000013f057899 */ /* 0x000fe20008011604 */
[----:B------:R-:W-:Y:S01]  /*0a20*/  SGXT.U32 R6, R6, 0x1 ;  /* 0x000000010606781a */ /* 0x000fe20000000000 */
[----:B------:R-:W-:Y:S01]  /*0a30*/  IMAD.U32 R23, RZ, RZ, UR4 ;  /* 0x00000004ff177e24 */ /* 0x000fe2000f8e00ff */
[----:B------:R-:W-:Y:S01]  /*0a40*/  LOP3.LUT R7, R9, 0x6, RZ, 0xc0, !PT ;  /* 0x0000000609077812 */ /* 0x000fe200078ec0ff */
[----:B------:R-:W-:Y:S01]  /*0a50*/  ULEA UR4, UR4, UR6, 0x4 ;  /* 0x0000000604047291 */ /* 0x000fe2000f8e203f */
[----:B------:R-:W-:Y:S01]  /*0a60*/  LOP3.LUT R19, R8, 0x30, RZ, 0xc0, !PT ;  /* 0x0000003008137812 */ /* 0x000fe200078ec0ff */
[----:B------:R-:W-:Y:S01]  /*0a70*/  IMAD R32, R23, 0x2, R10 ;  /* 0x0000000217207824 */ /* 0x000fe200078e020a */
[----:B------:R-:W-:Y:S01]  /*0a80*/  LEA.HI R7, R14, R7, RZ, 0x1e ;  /* 0x000000070e077211 */ /* 0x000fe200078ff0ff */
[----:B------:R-:W-:Y:S01]  /*0a90*/  IMAD.SHL.U32 R14, R10, 0x40, RZ ;  /* 0x000000400a0e7824 */ /* 0x000fe200078e00ff */
[C---:B------:R-:W-:Y:S01]  /*0aa0*/  LOP3.LUT R8, R19.reuse, UR5, RZ, 0x3c, !PT ;  /* 0x0000000513087c12 */ /* 0x040fe2000f8e3cff */
[----:B------:R-:W-:Y:S01]  /*0ab0*/  IMAD.SHL.U32 R32, R32, 0x10, RZ ;  /* 0x0000001020207824 */ /* 0x000fe200078e00ff */
[----:B------:R-:W-:Y:S01]  /*0ac0*/  LOP3.LUT R40, R19, 0x3c0, R12, 0xf8, !PT ;  /* 0x000003c013287812 */ /* 0x000fe200078ef80c */
[----:B------:R-:W1:Y:S01]  /*0ad0*/  LDC R25, c[0x0][0x268] ;  /* 0x00009a00ff197b82 */ /* 0x000e620000000800 */
[----:B------:R-:W-:Y:S01]  /*0ae0*/  LOP3.LUT R12, R14, R19, RZ, 0xfc, !PT ;  /* 0x000000130e0c7212 */ /* 0x000fe200078efcff */
[----:B------:R-:W-:Y:S01]  /*0af0*/  ULDC.64 UR10, c[0x0][0x218] ;  /* 0x00008600000a7ab9 */ /* 0x000fe20000000a00 */
[C---:B------:R-:W-:Y:S01]  /*0b00*/  LOP3.LUT P6, RZ, R17.reuse, 0x3, RZ, 0xc0, !PT ;  /* 0x0000000311ff7812 */ /* 0x040fe200078cc0ff */
[----:B------:R-:W-:Y:S01]  /*0b10*/  IMAD.MOV.U32 R120, RZ, RZ, -0x800000 ;  /* 0xff800000ff787424 */ /* 0x000fe200078e00ff */
[--C-:B------:R-:W-:Y:S01]  /*0b20*/  LOP3.LUT R44, R12, 0x10, R9.reuse, 0x78, !PT ;  /* 0x000000100c2c7812 */ /* 0x100fe200078e7809 */
[----:B------:R-:W-:Y:S01]  /*0b30*/  IMAD.MOV.U32 R87, RZ, RZ, -0x800000 ;  /* 0xff800000ff577424 */ /* 0x000fe200078e00ff */
[C---:B------:R-:W-:Y:S01]  /*0b40*/  LOP3.LUT R23, R17.reuse, 0x10, RZ, 0xc0, !PT ;  /* 0x0000001011177812 */ /* 0x040fe200078ec0ff */
[----:B0-----:R-:W-:Y:S01]  /*0b50*/  IMAD R16, R6, R43, RZ ;  /* 0x0000002b06107224 */ /* 0x001fe200078e02ff */
[----:B------:R-:W-:Y:S01]  /*0b60*/  LOP3.LUT R6, R17, 0x1f, RZ, 0xc0, !PT ;  /* 0x0000001f11067812 */ /* 0x000fe200078ec0ff */
[----:B------:R-:W0:Y:S01]  /*0b70*/  LDC.64 R46, c[0x0][0x220] ;  /* 0x00008800ff2e7b82 */ /* 0x000e220000000a00 */
[----:B------:R-:W-:Y:S01]  /*0b80*/  LEA.HI R29, R5, 0x18, RZ, 0x1e ;  /* 0x00000018051d7811 */ /* 0x000fe200078ff0ff */
[----:B------:R-:W-:Y:S01]  /*0b90*/  IMAD R18, R43, 0x2, R16 ;  /* 0x000000022b127824 */ /* 0x000fe200078e0210 */
[----:B------:R-:W-:Y:S01]  /*0ba0*/  LEA R21, R6, UR6, 0x6 ;  /* 0x0000000606157c11 */ /* 0x000fe2000f8e30ff */
[----:B------:R-:W-:Y:S01]  /*0bb0*/  IMAD.MOV.U32 R108, RZ, RZ, -0x800000 ;  /* 0xff800000ff6c7424 */ /* 0x000fe200078e00ff */
[----:B------:R-:W-:Y:S01]  /*0bc0*/  LEA.HI R27, R5, 0x8, RZ, 0x1e ;  /* 0x00000008051b7811 */ /* 0x000fe200078ff0ff */
[----:B------:R-:W-:Y:S01]  /*0bd0*/  IMAD R20, R43, 0x2, R18 ;  /* 0x000000022b147824 */ /* 0x000fe200078e0212 */
[----:B------:R-:W-:Y:S01]  /*0be0*/  IADD3 R8, R8, R21, RZ ;  /* 0x0000001508087210 */ /* 0x000fe20007ffe0ff */
[----:B------:R-:W-:Y:S01]  /*0bf0*/  IMAD.MOV.U32 R81, RZ, RZ, 0x3f800000 ;  /* 0x3f800000ff517424 */ /* 0x000fe200078e00ff */
[--C-:B------:R-:W-:Y:S01]  /*0c00*/  LOP3.LUT R21, R19, 0x30, R9.reuse, 0x78, !PT ;  /* 0x0000003013157812 */ /* 0x100fe200078e7809 */
[C---:B------:R-:W-:Y:S01]  /*0c10*/  IMAD R22, R43.reuse, 0x2, R20 ;  /* 0x000000022b167824 */ /* 0x040fe200078e0214 */
[----:B------:R-:W-:Y:S01]  /*0c20*/  LOP3.LUT R19, R32, 0x30, R9, 0x78, !PT ;  /* 0x0000003020137812 */ /* 0x000fe200078e7809 */
[----:B------:R-:W-:Y:S01]  /*0c30*/  IMAD.MOV.U32 R80, RZ, RZ, 0x3f800000 ;  /* 0x3f800000ff507424 */ /* 0x000fe200078e00ff */
[----:B------:R-:W-:Y:S01]  /*0c40*/  IADD3 R9, R14, UR4, R21 ;  /* 0x000000040e097c10 */ /* 0x000fe2000fffe015 */
[C---:B------:R-:W-:Y:S01]  /*0c50*/  IMAD R24, R43.reuse, 0x2, R22 ;  /* 0x000000022b187824 */ /* 0x040fe200078e0216 */
[----:B------:R-:W-:Y:S01]  /*0c60*/  ULDC.64 UR4, c[0x0][0x260] ;  /* 0x0000980000047ab9 */ /* 0x000fe20000000a00 */
[----:B------:R-:W-:Y:S01]  /*0c70*/  IMAD R10, R10, 0x80, R19 ;  /* 0x000000800a0a7824 */ /* 0x000fe200078e0213 */
[----:B------:R-:W-:Y:S01]  /*0c80*/  UIMAD UR4, UR7, UR4, URZ ;  /* 0x00000004070472a4 */ /* 0x000fe2000f8e023f */
[C---:B------:R-:W-:Y:S01]  /*0c90*/  IMAD R28, R43.reuse, 0x2, R24 ;  /* 0x000000022b1c7824 */ /* 0x040fe200078e0218 */
[----:B------:R-:W-:Y:S01]  /*0ca0*/  MOV R82, 0x3f800000 ;  /* 0x3f80000000527802 */ /* 0x000fe20000000f00 */
[----:B------:R-:W-:Y:S01]  /*0cb0*/  IMAD R21, R6, UR5, RZ ;  /* 0x0000000506157c24 */ /* 0x000fe2000f8e02ff */
[----:B------:R-:W-:Y:S01]  /*0cc0*/  ULDC UR5, c[0x0][0x258] ;  /* 0x0000960000057ab9 */ /* 0x000fe20000000800 */
[----:B------:R-:W-:Y:S01]  /*0cd0*/  IMAD R6, R42, UR7, RZ ;  /* 0x000000072a067c24 */ /* 0x000fe2000f8e02ff */
[----:B------:R-:W-:Y:S01]  /*0ce0*/  LEA R30, R43, R28, 0x1 ;  /* 0x0000001c2b1e7211 */ /* 0x000fe200078e08ff */
[----:B------:R-:W-:Y:S01]  /*0cf0*/  IMAD R14, R11, UR5, RZ ;  /* 0x000000050b0e7c24 */ /* 0x000fe2000f8e02ff */
[----:B------:R-:W-:Y:S01]  /*0d00*/  LOP3.LUT R11, R40, 0x10, R17, 0x78, !PT ;  /* 0x00000010280b7812 */ /* 0x000fe200078e7811 */
[----:B------:R-:W-:Y:S01]  /*0d10*/  IMAD.SHL.U32 R12, R6, 0x2, RZ ;  /* 0x00000002060c7824 */ /* 0x000fe200078e00ff */
[----:B------:R-:W-:Y:S01]  /*0d20*/  USHF.L.U32 UR5, UR4, 0x1, URZ ;  /* 0x0000000104057899 */ /* 0x000fe2000800063f */
[----:B------:R-:W-:Y:S01]  /*0d30*/  IMAD R32, R43, 0x2, R30 ;  /* 0x000000022b207824 */ /* 0x000fe200078e021e */
[----:B------:R-:W-:Y:S01]  /*0d40*/  MOV R109, 0xff800000 ;  /* 0xff800000006d7802 */ /* 0x000fe20000000f00 */
[----:B------:R-:W-:-:S02]  /*0d50*/  IMAD.SHL.U32 R17, R14, 0x2, RZ ;  /* 0x000000020e117824 */ /* 0x000fc400078e00ff */
[----:B------:R-:W-:Y:S02]  /*0d60*/  IMAD R34, R43, 0x2, R32 ;  /* 0x000000022b227824 */ /* 0x000fe400078e0220 */
[----:B------:R-:W-:Y:S01]  /*0d70*/  IMAD.HI R19, R14, 0x2, RZ ;  /* 0x000000020e137827 */ /* 0x000fe200078e02ff */
[----:B------:R-:W-:Y:S02]  /*0d80*/  IADD3 R125, P0, P1, R17, UR10, R12 ;  /* 0x0000000a117d7c10 */ /* 0x000fe4000f91e00c */
[----:B------:R-:W-:Y:S01]  /*0d90*/  LEA R12, R23, R44, 0x5 ;  /* 0x0000002c170c7211 */ /* 0x000fe200078e28ff */
[C---:B------:R-:W-:Y:S01]  /*0da0*/  IMAD R36, R43.reuse, 0x2, R34 ;  /* 0x000000022b247824 */ /* 0x040fe200078e0222 */
[-C--:B------:R-:W-:Y:S01]  /*0db0*/  LEA R154, P3, R16, R125.reuse, 0x1 ;  /* 0x0000007d109a7211 */ /* 0x080fe200078608ff */
[----:B------:R-:W-:Y:S01]  /*0dc0*/  IMAD.HI R6, R6, 0x2, RZ ;  /* 0x0000000206067827 */ /* 0x000fe200078e02ff */
[-C--:B------:R-:W-:Y:S02]  /*0dd0*/  LEA R148, P4, R22, R125.reuse, 0x1 ;  /* 0x0000007d16947211 */ /* 0x080fe400078808ff */
[----:B------:R-:W-:Y:S01]  /*0de0*/  LEA R152, P2, R18, R125, 0x1 ;  /* 0x0000007d12987211 */ /* 0x000fe200078408ff */
[----:B------:R-:W-:Y:S01]  /*0df0*/  IMAD R38, R43, 0x2, R36 ;  /* 0x000000022b267824 */ /* 0x000fe200078e0224 */
[----:B------:R-:W-:Y:S01]  /*0e00*/  IADD3.X R23, R19, UR11, R6, P0, P1 ;  /* 0x0000000b13177c10 */ /* 0x000fe200087e2406 */
[----:B------:R-:W-:Y:S01]  /*0e10*/  IMAD.SHL.U32 R17, R21, 0x2, RZ ;  /* 0x0000000215117824 */ /* 0x000fe200078e00ff */
[----:B------:R-:W-:Y:S01]  /*0e20*/  ULDC UR11, c[0x0][0x238] ;  /* 0x00008e00000b7ab9 */ /* 0x000fe20000000800 */
[----:B-1----:R-:W-:Y:S01]  /*0e30*/  IMAD R13, R13, R25, RZ ;  /* 0x000000190d0d7224 */ /* 0x002fe200078e02ff */
[----:B------:R-:W-:-:S02]  /*0e40*/  LEA R40, R43, R38, 0x1 ;  /* 0x000000262b287211 */ /* 0x000fc400078e08ff */
[----:B0-----:R-:W-:Y:S01]  /*0e50*/  IADD3 R89, P0, P1, R17, UR5, R46 ;  /* 0x0000000511597c10 */ /* 0x001fe2000f91e02e */
[----:B------:R-:W-:Y:S01]  /*0e60*/  IMAD R17, R25, 0x4, R13 ;  /* 0x0000000419117824 */ /* 0x000fe200078e020d */
[----:B------:R-:W-:Y:S01]  /*0e70*/  LEA.HI.X.SX32 R155, R16, R23, 0x1, P3 ;  /* 0x00000017109b7211 */ /* 0x000fe200018f0eff */
[----:B------:R-:W-:Y:S01]  /*0e80*/  IMAD R42, R43, 0x2, R40 ;  /* 0x000000022b2a7824 */ /* 0x000fe200078e0228 */
[----:B------:R-:W-:Y:S01]  /*0e90*/  LEA R150, P3, R20, R125, 0x1 ;  /* 0x0000007d14967211 */ /* 0x000fe200078608ff */
[----:B------:R-:W-:Y:S01]  /*0ea0*/  IMAD R16, R25, 0x4, R17 ;  /* 0x0000000419107824 */ /* 0x000fe200078e0211 */
[----:B------:R-:W-:Y:S01]  /*0eb0*/  LEA.HI.X.SX32 R149, R22, R23, 0x1, P4 ;  /* 0x0000001716957211 */ /* 0x000fe200020f0eff */
[----:B------:R-:W-:Y:S01]  /*0ec0*/  IMAD R14, R43, 0x2, R42 ;  /* 0x000000022b0e7824 */ /* 0x000fe200078e022a */
[----:B------:R-:W-:Y:S01]  /*0ed0*/  LEA R142, P4, R30, R125, 0x1 ;  /* 0x0000007d1e8e7211 */ /* 0x000fe200078808ff */
[----:B------:R-:W-:Y:S01]  /*0ee0*/  IMAD.HI R46, R21, 0x2, RZ ;  /* 0x00000002152e7827 */ /* 0x000fe200078e02ff */
[-C--:B------:R-:W-:Y:S01]  /*0ef0*/  LEA.HI.X.SX32 R153, R18, R23.reuse, 0x1, P2 ;  /* 0x0000001712997211 */ /* 0x080fe200010f0eff */
[----:B------:R-:W-:Y:S01]  /*0f00*/  UIMAD.WIDE UR4, UR4, 0x2, URZ ;  /* 0x00000002040478a5 */ /* 0x000fe2000f8e023f */
[----:B------:R-:W-:Y:S01]  /*0f10*/  LEA.HI.X.SX32 R151, R20, R23, 0x1, P3 ;  /* 0x0000001714977211 */ /* 0x000fe200018f0eff */
[----:B------:R-:W-:Y:S01]  /*0f20*/  IMAD R18, R25, 0x4, R16 ;  /* 0x0000000419127824 */ /* 0x000fe200078e0210 */
[-C--:B------:R-:W-:Y:S01]  /*0f30*/  LEA R146, P2, R24, R125.reuse, 0x1 ;  /* 0x0000007d18927211 */ /* 0x080fe200078408ff */
[----:B------:R-:W-:Y:S01]  /*0f40*/  IMAD R44, R43, 0x2, R14 ;  /* 0x000000022b2c7824 */ /* 0x000fe200078e020e */
[----:B------:R-:W-:-:S02]  /*0f50*/  LEA R144, P3, R28, R125, 0x1 ;  /* 0x0000007d1c907211 */ /* 0x000fc400078608ff */
[----:B------:R-:W-:Y:S01]  /*0f60*/  LEA.HI.X.SX32 R143, R30, R23, 0x1, P4 ;  /* 0x000000171e8f7211 */ /* 0x000fe200020f0eff */
[----:B------:R-:W-:Y:S01]  /*0f70*/  IMAD R6, R43, 0x2, R44 ;  /* 0x000000022b067824 */ /* 0x000fe200078e022c */
[----:B------:R-:W-:Y:S01]  /*0f80*/  LEA R136, P4, R36, R125, 0x1 ;  /* 0x0000007d24887211 */ /* 0x000fe200078808ff */
[----:B------:R-:W-:Y:S01]  /*0f90*/  UMOV UR4, URZ ;  /* 0x0000003f00047c82 */ /* 0x000fe20008000000 */
[-C--:B------:R-:W-:Y:S01]  /*0fa0*/  LEA.HI.X.SX32 R147, R24, R23.reuse, 0x1, P2 ;  /* 0x0000001718937211 */ /* 0x080fe200010f0eff */
[----:B------:R-:W-:Y:S01]  /*0fb0*/  IMAD.IADD R24, R26, 0x1, R29 ;  /* 0x000000011a187824 */ /* 0x000fe200078e021d */
[----:B------:R-:W-:Y:S02]  /*0fc0*/  LEA.HI.X.SX32 R145, R28, R23, 0x1, P3 ;  /* 0x000000171c917211 */ /* 0x000fe400018f0eff */
[-C--:B------:R-:W-:Y:S02]  /*0fd0*/  LEA R140, P2, R32, R125.reuse, 0x1 ;  /* 0x0000007d208c7211 */ /* 0x080fe400078408ff */
[----:B------:R-:W-:-:S02]  /*0fe0*/  LEA R138, P3, R34, R125, 0x1 ;  /* 0x0000007d228a7211 */ /* 0x000fc400078608ff */
[C---:B------:R-:W-:Y:S02]  /*0ff0*/  LEA R19, R25.reuse, R18, 0x2 ;  /* 0x0000001219137211 */ /* 0x040fe400078e10ff */
[----:B------:R-:W-:Y:S02]  /*1000*/  LEA.HI.X.SX32 R137, R36, R23, 0x1, P4 ;  /* 0x0000001724897211 */ /* 0x000fe400020f0eff */
[----:B------:R-:W-:Y:S02]  /*1010*/  CS2R R36, SRZ ;  /* 0x0000000000247805 */ /* 0x000fe4000001ff00 */
[----:B------:R-:W-:Y:S01]  /*1020*/  LEA R130, P4, R42, R125, 0x1 ;  /* 0x0000007d2a827211 */ /* 0x000fe200078808ff */
[----:B------:R-:W-:Y:S01]  /*1030*/  IMAD R20, R25, 0x4, R19 ;  /* 0x0000000419147824 */ /* 0x000fe200078e0213 */
[----:B------:R-:W-:Y:S02]  /*1040*/  LEA.HI.X.SX32 R141, R32, R23, 0x1, P2 ;  /* 0x00000017208d7211 */ /* 0x000fe400010f0eff */
[----:B------:R-:W-:-:S02]  /*1050*/  CS2R R32, SRZ ;  /* 0x0000000000207805 */ /* 0x000fc4000001ff00 */
[----:B------:R-:W-:Y:S01]  /*1060*/  LEA.HI.X.SX32 R139, R34, R23, 0x1, P3 ;  /* 0x00000017228b7211 */ /* 0x000fe200018f0eff */
[----:B------:R-:W-:Y:S01]  /*1070*/  IMAD R21, R25, 0x4, R20 ;  /* 0x0000000419157824 */ /* 0x000fe200078e0214 */
[-C--:B------:R-:W-:Y:S02]  /*1080*/  LEA R134, P2, R38, R125.reuse, 0x1 ;  /* 0x0000007d26867211 */ /* 0x080fe400078408ff */
[----:B------:R-:W-:Y:S02]  /*1090*/  CS2R R34, SRZ ;  /* 0x0000000000227805 */ /* 0x000fe4000001ff00 */
[----:B------:R-:W-:Y:S02]  /*10a0*/  LEA R132, P3, R40, R125, 0x1 ;  /* 0x0000007d28847211 */ /* 0x000fe400078608ff */
[----:B------:R-:W-:Y:S02]  /*10b0*/  LEA.HI.X.SX32 R131, R42, R23, 0x1, P4 ;  /* 0x000000172a837211 */ /* 0x000fe400020f0eff */
[----:B------:R-:W-:-:S02]  /*10c0*/  CS2R R42, SRZ ;  /* 0x00000000002a7805 */ /* 0x000fc4000001ff00 */
[----:B------:R-:W-:Y:S02]  /*10d0*/  LEA R124, P4, R6, R125, 0x1 ;  /* 0x0000007d067c7211 */ /* 0x000fe400078808ff */
[-C--:B------:R-:W-:Y:S02]  /*10e0*/  LEA.HI.X.SX32 R135, R38, R23.reuse, 0x1, P2 ;  /* 0x0000001726877211 */ /* 0x080fe400010f0eff */
[----:B------:R-:W-:Y:S02]  /*10f0*/  CS2R R38, SRZ ;  /* 0x0000000000267805 */ /* 0x000fe4000001ff00 */
[----:B------:R-:W-:Y:S02]  /*1100*/  LEA.HI.X.SX32 R133, R40, R23, 0x1, P3 ;  /* 0x0000001728857211 */ /* 0x000fe400018f0eff */
[----:B------:R-:W-:Y:S02]  /*1110*/  CS2R R40, SRZ ;  /* 0x0000000000287805 */ /* 0x000fe4000001ff00 */
[----:B------:R-:W-:-:S02]  /*1120*/  LEA R128, P2, R14, R125, 0x1 ;  /* 0x0000007d0e807211 */ /* 0x000fc400078408ff */
[----:B------:R-:W-:Y:S02]  /*1130*/  LEA R126, P3, R44, R125, 0x1 ;  /* 0x0000007d2c7e7211 */ /* 0x000fe400078608ff */
[-C--:B------:R-:W-:Y:S01]  /*1140*/  LEA.HI.X.SX32 R125, R6, R23.reuse, 0x1, P4 ;  /* 0x00000017067d7211 */ /* 0x080fe200020f0eff */
[C---:B------:R-:W-:Y:S01]  /*1150*/  IMAD R6, R25.reuse, 0x4, R21 ;  /* 0x0000000419067824 */ /* 0x040fe200078e0215 */
[-C--:B------:R-:W-:Y:S02]  /*1160*/  LEA.HI.X.SX32 R129, R14, R23.reuse, 0x1, P2 ;  /* 0x000000170e817211 */ /* 0x080fe400010f0eff */
[----:B------:R-:W-:Y:S01]  /*1170*/  LEA.HI.X.SX32 R127, R44, R23, 0x1, P3 ;  /* 0x000000172c7f7211 */ /* 0x000fe200018f0eff */
[----:B------:R-:W-:Y:S01]  /*1180*/  IMAD R14, R25, 0x4, R6 ;  /* 0x00000004190e7824 */ /* 0x000fe200078e0206 */
[----:B------:R-:W-:Y:S02]  /*1190*/  IADD3.X R23, R46, UR5, R47, P0, P1 ;  /* 0x000000052e177c10 */ /* 0x000fe400087e242f */
[----:B------:R-:W-:-:S02]  /*11a0*/  CS2R R44, SRZ ;  /* 0x00000000002c7805 */ /* 0x000fc4000001ff00 */
[CC--:B------:R-:W-:Y:S02]  /*11b0*/  LEA R122, P0, R13.reuse, R89.reuse, 0x1 ;  /* 0x000000590d7a7211 */ /* 0x0c0fe400078008ff */
[----:B------:R-:W-:Y:S02]  /*11c0*/  CS2R R46, SRZ ;  /* 0x00000000002e7805 */ /* 0x000fe4000001ff00 */
[C---:B------:R-:W-:Y:S01]  /*11d0*/  LEA R116, P2, R16.reuse, R89, 0x1 ;  /* 0x0000005910747211 */ /* 0x040fe200078408ff */
[----:B------:R-:W-:Y:S01]  /*11e0*/  UMOV UR5, URZ ;  /* 0x0000003f00057c82 */ /* 0x000fe20008000000 */
[----:B------:R-:W-:Y:S01]  /*11f0*/  LEA.HI.X.SX32 R123, R13, R23, 0x1, P0 ;  /* 0x000000170d7b7211 */ /* 0x000fe200000f0eff */
[----:B------:R-:W-:Y:S01]  /*1200*/  IMAD R13, R25, 0x4, R14 ;  /* 0x00000004190d7824 */ /* 0x000fe200078e020e */
[----:B------:R-:W-:Y:S02]  /*1210*/  LEA R118, P1, R17, R89, 0x1 ;  /* 0x0000005911767211 */ /* 0x000fe400078208ff */
[----:B------:R-:W-:-:S02]  /*1220*/  LEA.HI.X.SX32 R117, R16, R23, 0x1, P2 ;  /* 0x0000001710757211 */ /* 0x000fc400010f0eff */
[----:B------:R-:W-:Y:S02]  /*1230*/  LEA R16, R25, R13, 0x2 ;  /* 0x0000000d19107211 */ /* 0x000fe400078e10ff */
[----:B------:R-:W-:Y:S02]  /*1240*/  LEA.HI.X.SX32 R119, R17, R23, 0x1, P1 ;  /* 0x0000001711777211 */ /* 0x000fe400008f0eff */
[-C--:B------:R-:W-:Y:S01]  /*1250*/  LEA R112, P1, R19, R89.reuse, 0x1 ;  /* 0x0000005913707211 */ /* 0x080fe200078208ff */
[----:B------:R-:W-:Y:S01]  /*1260*/  IMAD R17, R25, 0x4, R16 ;  /* 0x0000000419117824 */ /* 0x000fe200078e0210 */
[-C--:B------:R-:W-:Y:S02]  /*1270*/  LEA R114, P0, R18, R89.reuse, 0x1 ;  /* 0x0000005912727211 */ /* 0x080fe400078008ff */
[----:B------:R-:W-:Y:S02]  /*1280*/  LEA R110, P2, R20, R89, 0x1 ;  /* 0x00000059146e7211 */ /* 0x000fe400078408ff */
[----:B------:R-:W-:-:S02]  /*1290*/  LEA.HI.X.SX32 R113, R19, R23, 0x1, P1 ;  /* 0x0000001713717211 */ /* 0x000fc400008f0eff */
[----:B------:R-:W-:Y:S01]  /*12a0*/  LEA.HI.X.SX32 R115, R18, R23, 0x1, P0 ;  /* 0x0000001712737211 */ /* 0x000fe200000f0eff */
[----:B------:R-:W-:Y:S01]  /*12b0*/  IMAD R18, R25, 0x4, R17 ;  /* 0x0000000419127824 */ /* 0x000fe200078e0211 */
[----:B------:R-:W-:Y:S02]  /*12c0*/  LEA R104, P1, R6, R89, 0x1 ;  /* 0x0000005906687211 */ /* 0x000fe400078208ff */
[----:B------:R-:W-:Y:S01]  /*12d0*/  LEA.HI.X.SX32 R111, R20, R23, 0x1, P2 ;  /* 0x00000017146f7211 */ /* 0x000fe200010f0eff */
[----:B------:R-:W-:Y:S01]  /*12e0*/  IMAD.MOV.U32 R20, RZ, RZ, RZ ;  /* 0x000000ffff147224 */ /* 0x000fe200078e00ff */
[-C--:B------:R-:W-:Y:S02]  /*12f0*/  LEA R106, P0, R21, R89.reuse, 0x1 ;  /* 0x00000059156a7211 */ /* 0x080fe400078008ff */
[----:B------:R-:W-:Y:S02]  /*1300*/  LEA R102, P2, R14, R89, 0x1 ;  /* 0x000000590e667211 */ /* 0x000fe400078408ff */
[-C--:B------:R-:W-:Y:S01]  /*1310*/  LEA.HI.X.SX32 R105, R6, R23.reuse, 0x1, P1 ;  /* 0x0000001706697211 */ /* 0x080fe200008f0eff */
[----:B------:R-:W-:Y:S01]  /*1320*/  IMAD R6, R25, 0x4, R18 ;  /* 0x0000000419067824 */ /* 0x000fe200078e0212 */
[----:B------:R-:W-:-:S02]  /*1330*/  LEA.HI.X.SX32 R107, R21, R23, 0x1, P0 ;  /* 0x00000017156b7211 */ /* 0x000fc400000f0eff */
[----:B------:R-:W-:Y:S01]  /*1340*/  LEA.HI.X.SX32 R103, R14, R23, 0x1, P2 ;  /* 0x000000170e677211 */ /* 0x000fe200010f0eff */
[----:B------:R-:W-:Y:S01]  /*1350*/  IMAD R14, R25, 0x4, R6 ;  /* 0x00000004190e7824 */ /* 0x000fe200078e0206 */
[-C--:B------:R-:W-:Y:S02]  /*1360*/  LEA R100, P0, R13, R89.reuse, 0x1 ;  /* 0x000000590d647211 */ /* 0x080fe400078008ff */
[----:B------:R-:W-:Y:S02]  /*1370*/  LEA R96, P2, R17, R89, 0x1 ;  /* 0x0000005911607211 */ /* 0x000fe400078408ff */
[----:B------:R-:W-:Y:S01]  /*1380*/  LEA.HI.X.SX32 R101, R13, R23, 0x1, P0 ;  /* 0x000000170d657211 */ /* 0x000fe200000f0eff */
[----:B------:R-:W-:Y:S01]  /*1390*/  IMAD R13, R25, 0x4, R14 ;  /* 0x00000004190d7824 */ /* 0x000fe200078e020e */
[-C--:B------:R-:W-:Y:S02]  /*13a0*/  LEA R98, P1, R16, R89.reuse, 0x1 ;  /* 0x0000005910627211 */ /* 0x080fe400078208ff */
[----:B------:R-:W-:-:S02]  /*13b0*/  LEA R94, P0, R18, R89, 0x1 ;  /* 0x00000059125e7211 */ /* 0x000fc400078008ff */
[----:B------:R-:W-:Y:S02]  /*13c0*/  LEA R88, P3, R13, R89, 0x1 ;  /* 0x000000590d587211 */ /* 0x000fe400078608ff */
[----:B------:R-:W-:Y:S02]  /*13d0*/  LEA.HI R19, R5, 0x10, RZ, 0x1e ;  /* 0x0000001005137811 */ /* 0x000fe400078ff0ff */
[-C--:B------:R-:W-:Y:S02]  /*13e0*/  LEA.HI.X.SX32 R97, R17, R23.reuse, 0x1, P2 ;  /* 0x0000001711617211 */ /* 0x080fe400010f0eff */
[----:B------:R-:W-:Y:S01]  /*13f0*/  LEA.HI.X.SX32 R99, R16, R23, 0x1, P1 ;  /* 0x0000001710637211 */ /* 0x000fe200008f0eff */
[----:B------:R-:W-:Y:S01]  /*1400*/  IMAD.IADD R25, R26, 0x1, R19 ;  /* 0x000000011a197824 */ /* 0x000fe200078e0213 */
[----:B------:R-:W-:Y:S02]  /*1410*/  LEA R90, P2, R14, R89, 0x1 ;  /* 0x000000590e5a7211 */ /* 0x000fe400078408ff */
[----:B------:R-:W-:-:S02]  /*1420*/  LEA.HI.X.SX32 R95, R18, R23, 0x1, P0 ;  /* 0x00000017125f7211 */ /* 0x000fc400000f0eff */
[----:B------:R-:W-:Y:S02]  /*1430*/  LEA R92, P1, R6, R89, 0x1 ;  /* 0x00000059065c7211 */ /* 0x000fe400078208ff */
[----:B------:R-:W-:Y:S02]  /*1440*/  SHF.R.U32.HI R18, RZ, 0x3, R15 ;  /* 0x00000003ff127819 */ /* 0x000fe4000001160f */
[-C--:B------:R-:W-:Y:S02]  /*1450*/  LEA.HI.X.SX32 R89, R13, R23.reuse, 0x1, P3 ;  /* 0x000000170d597211 */ /* 0x080fe400018f0eff */
[----:B------:R-:W-:Y:S02]  /*1460*/  LEA.HI R13, R5, R26, RZ, 0x1e ;  /* 0x0000001a050d7211 */ /* 0x000fe400078ff0ff */
[----:B------:R-:W-:Y:S02]  /*1470*/  LEA.HI.X.SX32 R91, R14, R23, 0x1, P2 ;  /* 0x000000170e5b7211 */ /* 0x000fe400010f0eff */
[----:B------:R-:W-:-:S02]  /*1480*/  IADD3 R26, R26, R27, RZ ;  /* 0x0000001b1a1a7210 */ /* 0x000fc40007ffe0ff */
[----:B------:R-:W-:Y:S01]  /*1490*/  LEA R14, R5, UR6, 0x2 ;  /* 0x00000006050e7c11 */ /* 0x000fe2000f8e10ff */
[----:B------:R-:W-:Y:S01]  /*14a0*/  IMAD.MOV.U32 R5, RZ, RZ, RZ ;  /* 0x000000ffff057224 */ /* 0x000fe200078e00ff */
[----:B------:R-:W-:Y:S02]  /*14b0*/  LOP3.LUT R18, R18, 0xc, RZ, 0xc0, !PT ;  /* 0x0000000c12127812 */ /* 0x000fe400078ec0ff */
[----:B------:R-:W-:Y:S02]  /*14c0*/  LEA R27, R27, UR6, 0x4 ;  /* 0x000000061b1b7c11 */ /* 0x000fe4000f8e20ff */
[----:B------:R-:W-:Y:S01]  /*14d0*/  LEA R28, R19, UR6, 0x4 ;  /* 0x00000006131c7c11 */ /* 0x000fe2000f8e20ff */
[----:B------:R-:W-:Y:S01]  /*14e0*/  IMAD.IADD R30, R14, 0x1, R18 ;  /* 0x000000010e1e7824 */ /* 0x000fe200078e0212 */
[----:B------:R-:W-:Y:S01]  /*14f0*/  LEA R29, R29, UR6, 0x4 ;  /* 0x000000061d1d7c11 */ /* 0x000fe2000f8e20ff */
[----:B------:R-:W-:Y:S01]  /*1500*/  IMAD.IADD R31, R18, 0x1, R27 ;  /* 0x00000001121f7824 */ /* 0x000fe200078e021b */
[----:B------:R-:W-:Y:S01]  /*1510*/  LEA.HI.X.SX32 R93, R6, R23, 0x1, P1 ;  /* 0x00000017065d7211 */ /* 0x000fe200008f0eff */
[C---:B------:R-:W-:Y:S01]  /*1520*/  IMAD.IADD R19, R18.reuse, 0x1, R28 ;  /* 0x0000000112137824 */ /* 0x040fe200078e021c */
[----:B------:R-:W-:Y:S01]  /*1530*/  LEA R15, R15, UR6, 0x2 ;  /* 0x000000060f0f7c11 */ /* 0x000fe2000f8e10ff */
[----:B------:R-:W-:Y:S01]  /*1540*/  IMAD.MOV.U32 R6, RZ, RZ, 0x3f800000 ;  /* 0x3f800000ff067424 */ /* 0x000fe200078e00ff */
[C---:B------:R-:W-:Y:S01]  /*1550*/  LOP3.LUT R16, R85.reuse, 0x40, RZ, 0x3c, !PT ;  /* 0x0000004055107812 */ /* 0x040fe200078e3cff */
[----:B------:R-:W-:Y:S01]  /*1560*/  IMAD.IADD R18, R18, 0x1, R29 ;  /* 0x0000000112127824 */ /* 0x000fe200078e021d */
[----:B------:R-:W-:-:S02]  /*1570*/  LOP3.LUT R17, R85, 0x60, RZ, 0x3c, !PT ;  /* 0x0000006055117812 */ /* 0x000fc400078e3cff */
[----:B------:R-:W-:Y:S02]  /*1580*/  LOP3.LUT R21, R11, 0x20, RZ, 0x3c, !PT ;  /* 0x000000200b157812 */ /* 0x000fe400078e3cff */
[----:B------:R-:W-:Y:S02]  /*1590*/  LOP3.LUT R22, R12, 0x20, RZ, 0x3c, !PT ;  /* 0x000000200c167812 */ /* 0x000fe400078e3cff */
[----:B------:R-:W-:-:S07]  /*15a0*/  LOP3.LUT R23, R10, 0x40, RZ, 0x3c, !PT ;  /* 0x000000400a177812 */ /* 0x000fce00078e3cff */
.L_x_1:
[----:B------:R-:W-:-:S04]  /*15b0*/  IMAD.WIDE R48, R20, 0x2, R154 ;  /* 0x0000000214307825 */ /* 0x000fc800078e029a */
[C---:B------:R-:W-:Y:S01]  /*15c0*/  IMAD.WIDE R60, R20.reuse, 0x2, R144 ;  /* 0x00000002143c7825 */ /* 0x040fe200078e0290 */
[----:B------:R0:W2:Y:S03]  /*15d0*/  LDG.E.U16 R68, desc[UR8][R48.64] ;  /* 0x0000000830447981 */ /* 0x0000a6000c1e1500 */
[C---:B------:R-:W-:Y:S01]  /*15e0*/  IMAD.WIDE R66, R20.reuse, 0x2, R152 ;  /* 0x0000000214427825 */ /* 0x040fe200078e0298 */
[----:B------:R1:W3:Y:S03]  /*15f0*/  LDG.E.U16 R73, desc[UR8][R60.64] ;  /* 0x000000083c497981 */ /* 0x0002e6000c1e1500 */
[C---:B------:R-:W-:Y:S01]  /*1600*/  IMAD.WIDE R64, R20.reuse, 0x2, R150 ;  /* 0x0000000214407825 */ /* 0x040fe200078e0296 */
[----:B------:R4:W5:Y:S03]  /*1610*/  LDG.E.U16 R69, desc[UR8][R66.64] ;  /* 0x0000000842457981 */ /* 0x000966000c1e1500 */
[C---:B------:R-:W-:Y:S01]  /*1620*/  IMAD.WIDE R62, R20.reuse, 0x2, R146 ;  /* 0x00000002143e7825 */ /* 0x040fe200078e0292 */
[----:B------:R4:W3:Y:S03]  /*1630*/  LDG.E.U16 R71, desc[UR8][R64.64] ;  /* 0x0000000840477981 */ /* 0x0008e6000c1e1500 */
[C---:B------:R-:W-:Y:S01]  /*1640*/  IMAD.WIDE R58, R20.reuse, 0x2, R142 ;  /* 0x00000002143a7825 */ /* 0x040fe200078e028e */
[----:B------:R4:W5:Y:S03]  /*1650*/  LDG.E.U16 R70, desc[UR8][R62.64] ;  /* 0x000000083e467981 */ /* 0x000966000c1e1500 */
[C---:B------:R-:W-:Y:S01]  /*1660*/  IMAD.WIDE R50, R20.reuse, 0x2, R130 ;  /* 0x0000000214327825 */ /* 0x040fe200078e0282 */
[----:B------:R4:W3:Y:S03]  /*1670*/  LDG.E.U16 R77, desc[UR8][R58.64] ;  /* 0x000000083a4d7981 */ /* 0x0008e6000c1e1500 */
[----:B------:R-:W-:-:S02]  /*1680*/  IMAD.WIDE R56, R20, 0x2, R138 ;  /* 0x0000000214387825 */ /* 0x000fc400078e028a */
[----:B------:R-:W3:Y:S02]  /*1690*/  LDG.E.U16 R50, desc[UR8][R50.64] ;  /* 0x0000000832327981 */ /* 0x000ee4000c1e1500 */
[C---:B------:R-:W-:Y:S02]  /*16a0*/  IMAD.WIDE R54, R20.reuse, 0x2, R136 ;  /* 0x0000000214367825 */ /* 0x040fe400078e0288 */
[----:B------:R-:W3:Y:S02]  /*16b0*/  LDG.E.U16 R72, desc[UR8][R56.64] ;  /* 0x0000000838487981 */ /* 0x000ee4000c1e1500 */
[C---:B0-----:R-:W-:Y:S02]  /*16c0*/  IMAD.WIDE R48, R20.reuse, 0x2, R128 ;  /* 0x0000000214307825 */ /* 0x041fe400078e0280 */
[----:B------:R-:W3:Y:S02]  /*16d0*/  LDG.E.U16 R55, desc[UR8][R54.64] ;  /* 0x0000000836377981 */ /* 0x000ee4000c1e1500 */
[----:B------:R-:W-:-:S02]  /*16e0*/  IMAD.WIDE R52, R20, 0x2, R134 ;  /* 0x0000000214347825 */ /* 0x000fc400078e0286 */
[----:B------:R-:W3:Y:S02]  /*16f0*/  LDG.E.U16 R49, desc[UR8][R48.64] ;  /* 0x0000000830317981 */ /* 0x000ee4000c1e1500 */
[C---:B-1----:R-:W-:Y:S02]  /*1700*/  IMAD.WIDE R60, R20.reuse, 0x2, R126 ;  /* 0x00000002143c7825 */ /* 0x042fe400078e027e */
[----:B------:R-:W3:Y:S02]  /*1710*/  LDG.E.U16 R53, desc[UR8][R52.64] ;  /* 0x0000000834357981 */ /* 0x000ee4000c1e1500 */
[C---:B----4-:R-:W-:Y:S02]  /*1720*/  IMAD.WIDE R66, R20.reuse, 0x2, R148 ;  /* 0x0000000214427825 */ /* 0x050fe400078e0294 */
[----:B------:R-:W4:Y:S02]  /*1730*/  LDG.E.U16 R61, desc[UR8][R60.64] ;  /* 0x000000083c3d7981 */ /* 0x000f24000c1e1500 */
[----:B------:R-:W-:-:S02]  /*1740*/  IMAD.WIDE R64, R20, 0x2, R140 ;  /* 0x0000000214407825 */ /* 0x000fc400078e028c */
[----:B------:R-:W4:Y:S02]  /*1750*/  LDG.E.U16 R56, desc[UR8][R66.64] ;  /* 0x0000000842387981 */ /* 0x000f24000c1e1500 */
[C---:B------:R-:W-:Y:S02]  /*1760*/  IMAD.WIDE R62, R20.reuse, 0x2, R132 ;  /* 0x00000002143e7825 */ /* 0x040fe400078e0284 */
[----:B------:R-:W4:Y:S02]  /*1770*/  LDG.E.U16 R76, desc[UR8][R64.64] ;  /* 0x00000008404c7981 */ /* 0x000f24000c1e1500 */
[----:B------:R-:W-:Y:S02]  /*1780*/  IMAD.WIDE R58, R20, 0x2, R124 ;  /* 0x00000002143a7825 */ /* 0x000fe400078e027c */
[----:B------:R-:W4:Y:S04]  /*1790*/  LDG.E.U16 R78, desc[UR8][R62.64] ;  /* 0x000000083e4e7981 */ /* 0x000f28000c1e1500 */
[----:B------:R-:W4:Y:S01]  /*17a0*/  LDG.E.U16 R156, desc[UR8][R58.64] ;  /* 0x000000083a9c7981 */ /* 0x000f22000c1e1500 */
[----:B------:R-:W-:Y:S06]  /*17b0*/  BAR.SYNC.DEFER_BLOCKING 0x0 ;  /* 0x0000000000007b1d */ /* 0x000fec0000010000 */
[----:B--2---:R-:W-:Y:S04]  /*17c0*/  STS.U16 [R85+UR6+0x1000], R68 ;  /* 0x0010004455007988 */ /* 0x004fe80008000406 */
[----:B-----5:R-:W-:Y:S04]  /*17d0*/  STS.U16 [R85+UR6+0x1400], R70 ;  /* 0x0014004655007988 */ /* 0x020fe80008000406 */
[----:B---3--:R-:W-:Y:S04]  /*17e0*/  STS.U16 [R85+UR6+0x1c00], R50 ;  /* 0x001c003255007988 */ /* 0x008fe80008000406 */
[----:B------:R-:W-:Y:S04]  /*17f0*/  STS.U16 [R85+UR6+0x1800], R72 ;  /* 0x0018004855007988 */ /* 0x000fe80008000406 */
[----:B------:R-:W-:Y:S04]  /*1800*/  STS.U16 [R84+UR6+0x1100], R69 ;  /* 0x0011004554007988 */ /* 0x000fe80008000406 */
[----:B------:R-:W-:Y:S04]  /*1810*/  STS.U16 [R84+UR6+0x1500], R73 ;  /* 0x0015004954007988 */ /* 0x000fe80008000406 */
[----:B------:R-:W-:Y:S04]  /*1820*/  STS.U16 [R84+UR6+0x1900], R55 ;  /* 0x0019003754007988 */ /* 0x000fe80008000406 */
[----:B------:R-:W-:Y:S04]  /*1830*/  STS.U16 [R84+UR6+0x1d00], R49 ;  /* 0x001d003154007988 */ /* 0x000fe80008000406 */
[----:B------:R-:W-:Y:S04]  /*1840*/  STS.U16 [R16+UR6+0x1200], R71 ;  /* 0x0012004710007988 */ /* 0x000fe80008000406 */
[----:B------:R-:W-:Y:S04]  /*1850*/  STS.U16 [R16+UR6+0x1600], R77 ;  /* 0x0016004d10007988 */ /* 0x000fe80008000406 */
[----:B------:R-:W-:Y:S04]  /*1860*/  STS.U16 [R16+UR6+0x1a00], R53 ;  /* 0x001a003510007988 */ /* 0x000fe80008000406 */
[----:B----4-:R-:W-:Y:S04]  /*1870*/  STS.U16 [R16+UR6+0x1e00], R61 ;  /* 0x001e003d10007988 */ /* 0x010fe80008000406 */
[----:B------:R-:W-:Y:S04]  /*1880*/  STS.U16 [R17+UR6+0x1300], R56 ;  /* 0x0013003811007988 */ /* 0x000fe80008000406 */
[----:B------:R-:W-:Y:S04]  /*1890*/  STS.U16 [R17+UR6+0x1700], R76 ;  /* 0x0017004c11007988 */ /* 0x000fe80008000406 */
[----:B------:R-:W-:Y:S04]  /*18a0*/  STS.U16 [R17+UR6+0x1b00], R78 ;  /* 0x001b004e11007988 */ /* 0x000fe80008000406 */
[----:B------:R-:W-:Y:S01]  /*18b0*/  STS.U16 [R17+UR6+0x1f00], R156 ;  /* 0x001f009c11007988 */ /* 0x000fe20008000406 */
[----:B------:R-:W-:Y:S06]  /*18c0*/  BAR.SYNC.DEFER_BLOCKING 0x0 ;  /* 0x0000000000007b1d */ /* 0x000fec0000010000 */
[----:B------:R-:W-:Y:S04]  /*18d0*/  LDSM.16.MT88.4 R72, [R12+UR6] ;  /* 0x000000060c48783b */ /* 0x000fe80008004200 */
[----:B------:R-:W0:Y:S04]  /*18e0*/  LDSM.16.M88.4 R48, [R10+UR6+0x1000] ;  /* 0x001000060a30783b */ /* 0x000e280008000200 */
[----:B------:R-:W1:Y:S04]  /*18f0*/  LDSM.16.MT88.4 R64, [R22+UR6] ;  /* 0x000000061640783b */ /* 0x000e680008004200 */
[----:B------:R-:W2:Y:S04]  /*1900*/  LDSM.16.MT88.4 R68, [R12+UR6+0x400] ;  /* 0x000400060c44783b */ /* 0x000ea80008004200 */
[----:B------:R-:W3:Y:S04]  /*1910*/  LDSM.16.MT88.4 R52, [R22+UR6+0x400] ;  /* 0x000400061634783b */ /* 0x000ee80008004200 */
[----:B------:R-:W-:Y:S04]  /*1920*/  LDSM.16.MT88.4 R56, [R12+UR6+0x800] ;  /* 0x000800060c38783b */ /* 0x000fe80008004200 */
[----:B------:R-:W4:Y:S04]  /*1930*/  LDSM.16.M88.4 R60, [R23+UR6+0x1000] ;  /* 0x00100006173c783b */ /* 0x000f280008000200 */
[----:B------:R-:W-:Y:S01]  /*1940*/  LDSM.16.MT88.4 R76, [R12+UR6+0xc00] ;  /* 0x000c00060c4c783b */ /* 0x000fe20008004200 */
[-C--:B0-----:R-:W-:Y:S06]  /*1950*/  HMMA.16816.F32 R72, R72, R48.reuse, RZ ;  /* 0x000000304848723c */ /* 0x081fec00000018ff */
[----:B-1----:R-:W-:-:S15]  /*1960*/  HMMA.16816.F32 R64, R64, R48, RZ ;  /* 0x000000304040723c */ /* 0x002fde00000018ff */
[----:B------:R-:W-:-:S03]  /*1970*/  NOP ;  /* 0x0000000000007918 */ /* 0x000fc60000000000 */
[-C--:B--2---:R-:W-:Y:S01]  /*1980*/  HMMA.16816.F32 R68, R68, R50.reuse, R72 ;  /* 0x000000324444723c */ /* 0x084fe20000001848 */
[----:B------:R-:W0:Y:S05]  /*1990*/  LDSM.16.MT88.4 R72, [R22+UR6+0x800] ;  /* 0x000800061648783b */ /* 0x000e2a0008004200 */
[----:B---3--:R-:W-:Y:S01]  /*19a0*/  HMMA.16816.F32 R52, R52, R50, R64 ;  /* 0x000000323434723c */ /* 0x008fe20000001840 */
[----:B------:R-:W1:-:S15]  /*19b0*/  LDSM.16.MT88.4 R48, [R22+UR6+0xc00] ;  /* 0x000c00061630783b */ /* 0x000e5e0008004200 */
[----:B------:R-:W-:-:S02]  /*19c0*/  NOP ;  /* 0x0000000000007918 */ /* 0x000fc40000000000 */
[-C--:B----4-:R-:W-:Y:S01]  /*19d0*/  HMMA.16816.F32 R56, R56, R60.reuse, R68 ;  /* 0x0000003c3838723c */ /* 0x090fe20000001844 */
[----:B------:R-:W-:Y:S05]  /*19e0*/  BAR.SYNC.DEFER_BLOCKING 0x0 ;  /* 0x0000000000007b1d */ /* 0x000fea0000010000 */
[----:B0-----:R-:W-:-:S15]  /*19f0*/  HMMA.16816.F32 R52, R72, R60, R52 ;  /* 0x0000003c4834723c */ /* 0x001fde0000001834 */
[----:B------:R-:W-:-:S03]  /*1a00*/  NOP ;  /* 0x0000000000007918 */ /* 0x000fc60000000000 */
[----:B------:R-:W-:Y:S01]  /*1a10*/  HMMA.16816.F32 R56, R76, R62, R56 ;  /* 0x0000003e4c38723c */ /* 0x000fe20000001838 */
[----:B------:R-:W-:-:S04]  /*1a20*/  IADD3 R60, P0, R7, UR4, RZ ;  /* 0x00000004073c7c10 */ /* 0x000fc8000ff1e0ff */
[CC--:B------:R-:W-:Y:S02]  /*1a30*/  ISETP.GT.U32.AND P2, PT, R60.reuse, R13.reuse, PT ;  /* 0x0000000d3c00720c */ /* 0x0c0fe40003f44070 */
[C---:B------:R-:W-:Y:S01]  /*1a40*/  ISETP.GE.U32.AND P1, PT, R60.reuse, R13, PT ;  /* 0x0000000d3c00720c */ /* 0x040fe20003f26070 */
[----:B-1----:R-:W-:Y:S01]  /*1a50*/  HMMA.16816.F32 R48, R48, R62, R52 ;  /* 0x0000003e3030723c */ /* 0x002fe20000001834 */
[----:B------:R-:W-:-:S06]  /*1a60*/  ISETP.GT.U32.AND P4, PT, R60, R26, PT ;  /* 0x0000001a3c00720c */ /* 0x000fcc0003f84070 */
[----:B------:R-:W-:-:S09]  /*1a70*/  IMAD.X R54, RZ, RZ, UR5, P0 ;  /* 0x00000005ff367e24 */ /* 0x000fd200080e06ff */
[----:B------:R-:W-:Y:S01]  /*1a80*/  FMUL R52, R56, UR11 ;  /* 0x0000000b38347c20 */ /* 0x000fe20008400000 */
[----:B------:R-:W-:Y:S01]  /*1a90*/  FMUL R53, R57, UR11 ;  /* 0x0000000b39357c20 */ /* 0x000fe20008400000 */
[----:B------:R-:W-:Y:S01]  /*1aa0*/  FMUL R55, R58, UR11 ;  /* 0x0000000b3a377c20 */ /* 0x000fe20008400000 */
[C---:B------:R-:W-:Y:S02]  /*1ab0*/  ISETP.GT.U32.AND.EX P2, PT, R54.reuse, RZ, PT, P2 ;  /* 0x000000ff3600720c */ /* 0x040fe40003f44120 */
[C---:B------:R-:W-:Y:S02]  /*1ac0*/  ISETP.GE.U32.AND.EX P1, PT, R54.reuse, RZ, PT, P1 ;  /* 0x000000ff3600720c */ /* 0x040fe40003f26110 */
[----:B------:R-:W-:Y:S02]  /*1ad0*/  ISETP.GT.U32.AND.EX P4, PT, R54, RZ, PT, P4 ;  /* 0x000000ff3600720c */ /* 0x000fe40003f84140 */
[----:B------:R-:W-:Y:S02]  /*1ae0*/  FSEL R52, R52, -INF , !P2 ;  /* 0xff80000034347808 */ /* 0x000fe40005000000 */
[----:B------:R-:W-:-:S02]  /*1af0*/  FSEL R53, R53, -INF , !P1 ;  /* 0xff80000035357808 */ /* 0x000fc40004800000 */
[----:B------:R-:W-:Y:S02]  /*1b00*/  FSEL R55, R55, -INF , !P4 ;  /* 0xff80000037377808 */ /* 0x000fe40006000000 */
[C---:B------:R-:W-:Y:S02]  /*1b10*/  ISETP.GE.U32.AND P3, PT, R60.reuse, R26, PT ;  /* 0x0000001a3c00720c */ /* 0x040fe40003f66070 */
[CC--:B------:R-:W-:Y:S02]  /*1b20*/  ISETP.GT.U32.AND P0, PT, R60.reuse, R25.reuse, PT ;  /* 0x000000193c00720c */ /* 0x0c0fe40003f04070 */
[C---:B------:R-:W-:Y:S02]  /*1b30*/  ISETP.GE.U32.AND P2, PT, R60.reuse, R25, PT ;  /* 0x000000193c00720c */ /* 0x040fe40003f46070 */
[CC--:B------:R-:W-:Y:S02]  /*1b40*/  ISETP.GT.U32.AND P1, PT, R60.reuse, R24.reuse, PT ;  /* 0x000000183c00720c */ /* 0x0c0fe40003f24070 */
[----:B------:R-:W-:Y:S01]  /*1b50*/  ISETP.GE.U32.AND P4, PT, R60, R24, PT ;  /* 0x000000183c00720c */ /* 0x000fe20003f86070 */
[----:B------:R-:W-:Y:S01]  /*1b60*/  FMUL R48, R48, UR11 ;  /* 0x0000000b30307c20 */ /* 0x000fe20008400000 */
[----:B------:R-:W-:-:S02]  /*1b70*/  ISETP.GE.U32.AND.EX P3, PT, R54, RZ, PT, P3 ;  /* 0x000000ff3600720c */ /* 0x000fc40003f66130 */
[C---:B------:R-:W-:Y:S02]  /*1b80*/  ISETP.GT.U32.AND.EX P0, PT, R54.reuse, RZ, PT, P0 ;  /* 0x000000ff3600720c */ /* 0x040fe40003f04100 */
[C---:B------:R-:W-:Y:S02]  /*1b90*/  ISETP.GE.U32.AND.EX P2, PT, R54.reuse, RZ, PT, P2 ;  /* 0x000000ff3600720c */ /* 0x040fe40003f46120 */
[C---:B------:R-:W-:Y:S02]  /*1ba0*/  ISETP.GT.U32.AND.EX P1, PT, R54.reuse, RZ, PT, P1 ;  /* 0x000000ff3600720c */ /* 0x040fe40003f24110 */
[----:B------:R-:W-:Y:S01]  /*1bb0*/  ISETP.GE.U32.AND.EX P4, PT, R54, RZ, PT, P4 ;  /* 0x000000ff3600720c */ /* 0x000fe20003f86140 */
[----:B------:R-:W-:Y:S01]  /*1bc0*/  FMUL R54, R59, UR11 ;  /* 0x0000000b3b367c20 */ /* 0x000fe20008400000 */
[----:B------:R-:W-:Y:S01]  /*1bd0*/  FMUL R49, R49, UR11 ;  /* 0x0000000b31317c20 */ /* 0x000fe20008400000 */
[----:B------:R-:W-:Y:S01]  /*1be0*/  FMUL R50, R50, UR11 ;  /* 0x0000000b32327c20 */ /* 0x000fe20008400000 */
[----:B------:R-:W-:Y:S01]  /*1bf0*/  FMUL R56, R51, UR11 ;  /* 0x0000000b33387c20 */ /* 0x000fe20008400000 */
[----:B------:R-:W-:-:S02]  /*1c00*/  FSEL R51, R48, -INF , !P0 ;  /* 0xff80000030337808 */ /* 0x000fc40004000000 */
[----:B------:R-:W-:Y:S02]  /*1c10*/  FSEL R54, R54, -INF , !P3 ;  /* 0xff80000036367808 */ /* 0x000fe40005800000 */
[----:B------:R-:W-:Y:S02]  /*1c20*/  FSEL R48, R49, -INF , !P2 ;  /* 0xff80000031307808 */ /* 0x000fe40005000000 */
[----:B------:R-:W-:Y:S02]  /*1c30*/  FSEL R50, R50, -INF , !P1 ;  /* 0xff80000032327808 */ /* 0x000fe40004800000 */
[----:B------:R-:W-:Y:S02]  /*1c40*/  FSEL R49, R56, -INF , !P4 ;  /* 0xff80000038317808 */ /* 0x000fe40006000000 */
[----:B------:R-:W-:Y:S02]  /*1c50*/  FMNMX R56, R52, R53, !PT ;  /* 0x0000003534387209 */ /* 0x000fe40007800000 */
[----:B------:R-:W-:-:S02]  /*1c60*/  FMNMX R57, R55, R54, !PT ;  /* 0x0000003637397209 */ /* 0x000fc40007800000 */
[----:B------:R-:W-:Y:S02]  /*1c70*/  FMNMX R58, R51, R48, !PT ;  /* 0x00000030333a7209 */ /* 0x000fe40007800000 */
[----:B------:R-:W-:Y:S01]  /*1c80*/  FMNMX R59, R50, R49, !PT ;  /* 0x00000031323b7209 */ /* 0x000fe20007800000 */
[----:B------:R-:W0:Y:S04]  /*1c90*/  SHFL.BFLY PT, R61, R56, 0x2, 0x1f ;  /* 0x0c401f00383d7f89 */ /* 0x000e2800000e0000 */
[----:B------:R-:W1:Y:S04]  /*1ca0*/  SHFL.BFLY PT, R60, R57, 0x2, 0x1f ;  /* 0x0c401f00393c7f89 */ /* 0x000e6800000e0000 */
[----:B------:R-:W2:Y:S04]  /*1cb0*/  SHFL.BFLY PT, R63, R58, 0x2, 0x1f ;  /* 0x0c401f003a3f7f89 */ /* 0x000ea800000e0000 */
[----:B------:R-:W3:Y:S01]  /*1cc0*/  SHFL.BFLY PT, R66, R59, 0x2, 0x1f ;  /* 0x0c401f003b427f89 */ /* 0x000ee200000e0000 */
[----:B0-----:R-:W-:-:S02]  /*1cd0*/  FMNMX R61, R56, R61, !PT ;  /* 0x0000003d383d7209 */ /* 0x001fc40007800000 */
[----:B-1----:R-:W-:Y:S02]  /*1ce0*/  FMNMX R62, R57, R60, !PT ;  /* 0x0000003c393e7209 */ /* 0x002fe40007800000 */
[----:B--2---:R-:W-:Y:S01]  /*1cf0*/  FMNMX R64, R58, R63, !PT ;  /* 0x0000003f3a407209 */ /* 0x004fe20007800000 */
[----:B------:R-:W0:Y:S01]  /*1d00*/  SHFL.BFLY PT, R60, R61, 0x1, 0x1f ;  /* 0x0c201f003d3c7f89 */ /* 0x000e2200000e0000 */
[----:B---3--:R-:W-:-:S03]  /*1d10*/  FMNMX R66, R59, R66, !PT ;  /* 0x000000423b427209 */ /* 0x008fc60007800000 */
[----:B------:R-:W1:Y:S04]  /*1d20*/  SHFL.BFLY PT, R63, R62, 0x1, 0x1f ;  /* 0x0c201f003e3f7f89 */ /* 0x000e6800000e0000 */
[----:B------:R-:W2:Y:S04]  /*1d30*/  SHFL.BFLY PT, R65, R64, 0x1, 0x1f ;  /* 0x0c201f0040417f89 */ /* 0x000ea800000e0000 */
[----:B------:R-:W3:Y:S01]  /*1d40*/  SHFL.BFLY PT, R67, R66, 0x1, 0x1f ;  /* 0x0c201f0042437f89 */ /* 0x000ee200000e0000 */
[----:B0-----:R-:W-:Y:S02]  /*1d50*/  FMNMX R69, R61, R60, !PT ;  /* 0x0000003c3d457209 */ /* 0x001fe40007800000 */
[----:B-1----:R-:W-:-:S03]  /*1d60*/  FMNMX R60, R62, R63, !PT ;  /* 0x0000003f3e3c7209 */ /* 0x002fc60007800000 */
[----:B------:R-:W-:Y:S01]  /*1d70*/  @!P6 STS [R30+0x1000], R69 ;  /* 0x001000451e00e388 */ /* 0x000fe20000000800 */
[----:B--2---:R-:W-:-:S03]  /*1d80*/  FMNMX R68, R64, R65, !PT ;  /* 0x0000004140447209 */ /* 0x004fc60007800000 */
[----:B------:R-:W-:Y:S01]  /*1d90*/  @!P6 STS [R31+0x1000], R60 ;  /* 0x0010003c1f00e388 */ /* 0x000fe20000000800 */
[----:B---3--:R-:W-:-:S03]  /*1da0*/  FMNMX R67, R66, R67, !PT ;  /* 0x0000004342437209 */ /* 0x008fc60007800000 */
[----:B------:R-:W-:Y:S04]  /*1db0*/  @!P6 STS [R19+0x1000], R68 ;  /* 0x001000441300e388 */ /* 0x000fe80000000800 */
[----:B------:R-:W-:Y:S01]  /*1dc0*/  @!P6 STS [R18+0x1000], R67 ;  /* 0x001000431200e388 */ /* 0x000fe20000000800 */
[----:B------:R-:W-:Y:S06]  /*1dd0*/  BAR.SYNC.DEFER_BLOCKING 0x0 ;  /* 0x0000000000007b1d */ /* 0x000fec0000010000 */
[----:B------:R-:W0:Y:S04]  /*1de0*/  LDS R56, [R15+0x1000] ;  /* 0x001000000f387984 */ /* 0x000e280000000800 */
[----:B0-----:R-:W0:Y:S02]  /*1df0*/  SHFL.BFLY PT, R57, R56, 0x2, 0x1f ;  /* 0x0c401f0038397f89 */ /* 0x001e2400000e0000 */
[----:B0-----:R-:W-:-:S05]  /*1e00*/  FMNMX R57, R56, R57, !PT ;  /* 0x0000003938397209 */ /* 0x001fca0007800000 */
[----:B------:R-:W0:Y:S02]  /*1e10*/  SHFL.BFLY PT, R58, R57, 0x1, 0x1f ;  /* 0x0c201f00393a7f89 */ /* 0x000e2400000e0000 */
[----:B0-----:R-:W-:-:S05]  /*1e20*/  FMNMX R58, R57, R58, !PT ;  /* 0x0000003a393a7209 */ /* 0x001fca0007800000 */
[----:B------:R-:W-:Y:S01]  /*1e30*/  @!P6 STS [R15+0x1000], R58 ;  /* 0x0010003a0f00e388 */ /* 0x000fe20000000800 */
[----:B------:R-:W-:Y:S06]  /*1e40*/  BAR.SYNC.DEFER_BLOCKING 0x0 ;  /* 0x0000000000007b1d */ /* 0x000fec0000010000 */
[----:B------:R-:W0:Y:S04]  /*1e50*/  LDS R71, [R14+0x1000] ;  /* 0x001000000e477984 */ /* 0x000e280000000800 */
[----:B------:R-:W1:Y:S04]  /*1e60*/  LDS R70, [R27+0x1000] ;  /* 0x001000001b467984 */ /* 0x000e680000000800 */
[----:B------:R-:W2:Y:S04]  /*1e70*/  LDS R69, [R28+0x1000] ;  /* 0x001000001c457984 */ /* 0x000ea80000000800 */
[----:B------:R-:W3:Y:S01]  /*1e80*/  LDS R68, [R29+0x1000] ;  /* 0x001000001d447984 */ /* 0x000ee20000000800 */
[----:B0-----:R-:W-:-:S02]  /*1e90*/  FMNMX R71, R71, R120, !PT ;  /* 0x0000007847477209 */ /* 0x001fc40007800000 */
[----:B-1----:R-:W-:-:S03]  /*1ea0*/  FMNMX R70, R70, R87, !PT ;  /* 0x0000005746467209 */ /* 0x002fc60007800000 */
[--C-:B------:R-:W-:Y:S01]  /*1eb0*/  FADD R52, R52, -R71.reuse ;  /* 0x8000004734347221 */ /* 0x100fe20000000000 */
[----:B--2---:R-:W-:Y:S01]  /*1ec0*/  FMNMX R69, R69, R108, !PT ;  /* 0x0000006c45457209 */ /* 0x004fe20007800000 */
[----:B------:R-:W-:Y:S01]  /*1ed0*/  FADD R53, R53, -R71 ;  /* 0x8000004735357221 */ /* 0x000fe20000000000 */
[----:B---3--:R-:W-:Y:S01]  /*1ee0*/  FMNMX R68, R68, R109, !PT ;  /* 0x0000006d44447209 */ /* 0x008fe20007800000 */
[--C-:B------:R-:W-:Y:S01]  /*1ef0*/  FADD R55, R55, -R70.reuse ;  /* 0x8000004637377221 */ /* 0x100fe20000000000 */
[----:B------:R-:W-:Y:S01]  /*1f00*/  FADD R54, R54, -R70 ;  /* 0x8000004636367221 */ /* 0x000fe20000000000 */
[--C-:B------:R-:W-:Y:S01]  /*1f10*/  FADD R51, R51, -R69.reuse ;  /* 0x8000004533337221 */ /* 0x100fe20000000000 */
[----:B------:R-:W-:Y:S01]  /*1f20*/  FADD R48, R48, -R69 ;  /* 0x8000004530307221 */ /* 0x000fe20000000000 */
[--C-:B------:R-:W-:Y:S01]  /*1f30*/  FADD R50, R50, -R68.reuse ;  /* 0x8000004432327221 */ /* 0x100fe20000000000 */
[----:B------:R-:W-:Y:S01]  /*1f40*/  FADD R49, R49, -R68 ;  /* 0x8000004431317221 */ /* 0x000fe20000000000 */
[----:B------:R-:W-:Y:S01]  /*1f50*/  FMUL R52, R52, 1.4426950216293334961 ;  /* 0x3fb8aa3b34347820 */ /* 0x000fe20000400000 */
[----:B------:R-:W-:Y:S01]  /*1f60*/  FMUL R53, R53, 1.4426950216293334961 ;  /* 0x3fb8aa3b35357820 */ /* 0x000fe20000400000 */
[----:B------:R-:W-:Y:S01]  /*1f70*/  FMUL R55, R55, 1.4426950216293334961 ;  /* 0x3fb8aa3b37377820 */ /* 0x000fe20000400000 */
[----:B------:R-:W-:Y:S01]  /*1f80*/  FMUL R54, R54, 1.4426950216293334961 ;  /* 0x3fb8aa3b36367820 */ /* 0x000fe20000400000 */
[----:B------:R-:W-:Y:S01]  /*1f90*/  FMUL R51, R51, 1.4426950216293334961 ;  /* 0x3fb8aa3b33337820 */ /* 0x000fe20000400000 */
[----:B------:R-:W-:Y:S01]  /*1fa0*/  FMUL R48, R48, 1.4426950216293334961 ;  /* 0x3fb8aa3b30307820 */ /* 0x000fe20000400000 */
[----:B------:R-:W-:Y:S01]  /*1fb0*/  FMUL R50, R50, 1.4426950216293334961 ;  /* 0x3fb8aa3b32327820 */ /* 0x000fe20000400000 */
[----:B------:R-:W-:Y:S01]  /*1fc0*/  FMUL R49, R49, 1.4426950216293334961 ;  /* 0x3fb8aa3b31317820 */ /* 0x000fe20000400000 */
[----:B------:R-:W-:Y:S08]  /*1fd0*/  MUFU.EX2 R121, R52 ;  /* 0x0000003400797308 */ /* 0x000ff00000000800 */
[----:B------:R-:W0:Y:S08]  /*1fe0*/  MUFU.EX2 R76, R53 ;  /* 0x00000035004c7308 */ /* 0x000e300000000800 */
[----:B------:R-:W-:Y:S08]  /*1ff0*/  MUFU.EX2 R74, R55 ;  /* 0x00000037004a7308 */ /* 0x000ff00000000800 */
[----:B------:R-:W1:Y:S08]  /*2000*/  MUFU.EX2 R79, R54 ;  /* 0x00000036004f7308 */ /* 0x000e700000000800 */
[----:B------:R-:W-:Y:S08]  /*2010*/  MUFU.EX2 R67, R51 ;  /* 0x0000003300437308 */ /* 0x000ff00000000800 */
[----:B------:R-:W2:Y:S08]  /*2020*/  MUFU.EX2 R66, R48 ;  /* 0x0000003000427308 */ /* 0x000eb00000000800 */
[----:B------:R-:W-:Y:S08]  /*2030*/  MUFU.EX2 R65, R50 ;  /* 0x0000003200417308 */ /* 0x000ff00000000800 */
[----:B------:R-:W3:Y:S01]  /*2040*/  MUFU.EX2 R64, R49 ;  /* 0x0000003100407308 */ /* 0x000ee20000000800 */
[----:B0-----:R-:W-:Y:S01]  /*2050*/  FADD R52, R121, R76 ;  /* 0x0000004c79347221 */ /* 0x001fe20000000000 */
[----:B-1----:R-:W-:Y:S01]  /*2060*/  FADD R53, R74, R79 ;  /* 0x0000004f4a357221 */ /* 0x002fe20000000000 */
[----:B--2---:R-:W-:-:S03]  /*2070*/  FADD R51, R67, R66 ;  /* 0x0000004243337221 */ /* 0x004fc60000000000 */
[----:B------:R-:W0:Y:S04]  /*2080*/  SHFL.BFLY PT, R55, R52, 0x2, 0x1f ;  /* 0x0c401f0034377f89 */ /* 0x000e2800000e0000 */
[----:B------:R-:W1:Y:S01]  /*2090*/  SHFL.BFLY PT, R48, R53, 0x2, 0x1f ;  /* 0x0c401f0035307f89 */ /* 0x000e6200000e0000 */
[----:B---3--:R-:W-:-:S03]  /*20a0*/  FADD R54, R65, R64 ;  /* 0x0000004041367221 */ /* 0x008fc60000000000 */
[----:B------:R-:W2:Y:S04]  /*20b0*/  SHFL.BFLY PT, R56, R51, 0x2, 0x1f ;  /* 0x0c401f0033387f89 */ /* 0x000ea800000e0000 */
[----:B------:R-:W3:Y:S01]  /*20c0*/  SHFL.BFLY PT, R57, R54, 0x2, 0x1f ;  /* 0x0c401f0036397f89 */ /* 0x000ee200000e0000 */
[----:B0-----:R-:W-:Y:S01]  /*20d0*/  FADD R55, R52, R55 ;  /* 0x0000003734377221 */ /* 0x001fe20000000000 */
[----:B-1----:R-:W-:-:S04]  /*20e0*/  FADD R50, R53, R48 ;  /* 0x0000003035327221 */ /* 0x002fc80000000000 */
[----:B------:R-:W0:Y:S01]  /*20f0*/  SHFL.BFLY PT, R48, R55, 0x1, 0x1f ;  /* 0x0c201f0037307f89 */ /* 0x000e2200000e0000 */
[----:B--2---:R-:W-:-:S03]  /*2100*/  FADD R56, R51, R56 ;  /* 0x0000003833387221 */ /* 0x004fc60000000000 */
[----:B------:R-:W1:Y:S01]  /*2110*/  SHFL.BFLY PT, R49, R50, 0x1, 0x1f ;  /* 0x0c201f0032317f89 */ /* 0x000e6200000e0000 */
[----:B---3--:R-:W-:-:S03]  /*2120*/  FADD R58, R54, R57 ;  /* 0x00000039363a7221 */ /* 0x008fc60000000000 */
[----:B------:R-:W2:Y:S04]  /*2130*/  SHFL.BFLY PT, R57, R56, 0x1, 0x1f ;  /* 0x0c201f0038397f89 */ /* 0x000ea800000e0000 */
[----:B------:R-:W3:Y:S01]  /*2140*/  SHFL.BFLY PT, R59, R58, 0x1, 0x1f ;  /* 0x0c201f003a3b7f89 */ /* 0x000ee200000e0000 */
[----:B0-----:R-:W-:Y:S01]  /*2150*/  FADD R53, R55, R48 ;  /* 0x0000003037357221 */ /* 0x001fe20000000000 */
[----:B------:R-:W-:Y:S01]  /*2160*/  BAR.SYNC.DEFER_BLOCKING 0x0 ;  /* 0x0000000000007b1d */ /* 0x000fe20000010000 */
[----:B-1----:R-:W-:Y:S01]  /*2170*/  FADD R52, R50, R49 ;  /* 0x0000003132347221 */ /* 0x002fe20000000000 */
[----:B--2---:R-:W-:Y:S01]  /*2180*/  FADD R54, R56, R57 ;  /* 0x0000003938367221 */ /* 0x004fe20000000000 */
[----:B---3--:R-:W-:-:S03]  /*2190*/  FADD R59, R58, R59 ;  /* 0x0000003b3a3b7221 */ /* 0x008fc60000000000 */
[----:B------:R-:W-:Y:S04]  /*21a0*/  @!P6 STS [R30+0x1000], R53 ;  /* 0x001000351e00e388 */ /* 0x000fe80000000800 */
[----:B------:R-:W-:Y:S04]  /*21b0*/  @!P6 STS [R31+0x1000], R52 ;  /* 0x001000341f00e388 */ /* 0x000fe80000000800 */
[----:B------:R-:W-:Y:S04]  /*21c0*/  @!P6 STS [R19+0x1000], R54 ;  /* 0x001000361300e388 */ /* 0x000fe80000000800 */
[----:B------:R-:W-:Y:S01]  /*21d0*/  @!P6 STS [R18+0x1000], R59 ;  /* 0x0010003b1200e388 */ /* 0x000fe20000000800 */
[----:B------:R-:W-:Y:S06]  /*21e0*/  BAR.SYNC.DEFER_BLOCKING 0x0 ;  /* 0x0000000000007b1d */ /* 0x000fec0000010000 */
[----:B------:R-:W0:Y:S04]  /*21f0*/  LDS R48, [R15+0x1000] ;  /* 0x001000000f307984 */ /* 0x000e280000000800 */
[----:B0-----:R-:W0:Y:S02]  /*2200*/  SHFL.BFLY PT, R49, R48, 0x2, 0x1f ;  /* 0x0c401f0030317f89 */ /* 0x001e2400000e0000 */
[----:B0-----:R-:W-:-:S05]  /*2210*/  FADD R49, R48, R49 ;  /* 0x0000003130317221 */ /* 0x001fca0000000000 */
[----:B------:R-:W0:Y:S02]  /*2220*/  SHFL.BFLY PT, R50, R49, 0x1, 0x1f ;  /* 0x0c201f0031327f89 */ /* 0x000e2400000e0000 */
[----:B0-----:R-:W-:-:S05]  /*2230*/  FADD R50, R49, R50 ;  /* 0x0000003231327221 */ /* 0x001fca0000000000 */
[----:B------:R0:W-:Y:S01]  /*2240*/  @!P6 STS [R15+0x1000], R50 ;  /* 0x001000320f00e388 */ /* 0x0001e20000000800 */
[----:B------:R-:W-:Y:S01]  /*2250*/  BAR.SYNC.DEFER_BLOCKING 0x0 ;  /* 0x0000000000007b1d */ /* 0x000fe20000010000 */
[----:B------:R-:W-:-:S04]  /*2260*/  IMAD.WIDE R60, R5, 0x2, R114 ;  /* 0x00000002053c7825 */ /* 0x000fc800078e0272 */
[----:B------:R-:W-:-:S04]  /*2270*/  IMAD.WIDE R160, R5, 0x2, R122 ;  /* 0x0000000205a07825 */ /* 0x000fc800078e027a */
[----:B------:R-:W-:-:S04]  /*2280*/  IMAD.WIDE R62, R5, 0x2, R116 ;  /* 0x00000002053e7825 */ /* 0x000fc800078e0274 */
[----:B------:R-:W-:-:S04]  /*2290*/  IMAD.WIDE R58, R5, 0x2, R112 ;  /* 0x00000002053a7825 */ /* 0x000fc800078e0270 */
[----:B------:R-:W-:-:S04]  /*22a0*/  IMAD.WIDE R56, R5, 0x2, R110 ;  /* 0x0000000205387825 */ /* 0x000fc800078e026e */
[C---:B------:R-:W-:Y:S01]  /*22b0*/  IMAD.WIDE R54, R5.reuse, 0x2, R106 ;  /* 0x0000000205367825 */ /* 0x040fe200078e026a */
[----:B------:R1:W2:Y:S03]  /*22c0*/  LDG.E.U16 R159, desc[UR8][R60.64] ;  /* 0x000000083c9f7981 */ /* 0x0002a6000c1e1500 */
[C---:B------:R-:W-:Y:S01]  /*22d0*/  IMAD.WIDE R52, R5.reuse, 0x2, R104 ;  /* 0x0000000205347825 */ /* 0x040fe200078e0268 */
[----:B------:R-:W3:Y:S03]  /*22e0*/  LDG.E.U16 R78, desc[UR8][R160.64] ;  /* 0x00000008a04e7981 */ /* 0x000ee6000c1e1500 */
[C---:B0-----:R-:W-:Y:S01]  /*22f0*/  IMAD.WIDE R50, R5.reuse, 0x2, R102 ;  /* 0x0000000205327825 */ /* 0x041fe200078e0266 */
[----:B------:R0:W4:Y:S03]  /*2300*/  LDG.E.U16 R156, desc[UR8][R62.64] ;  /* 0x000000083e9c7981 */ /* 0x000126000c1e1500 */
[C---:B------:R-:W-:Y:S01]  /*2310*/  IMAD.WIDE R48, R5.reuse, 0x2, R98 ;  /* 0x0000000205307825 */ /* 0x040fe200078e0262 */
[----:B------:R5:W2:Y:S03]  /*2320*/  LDG.E.U16 R158, desc[UR8][R58.64] ;  /* 0x000000083a9e7981 */ /* 0x000aa6000c1e1500 */
[C---:B-1----:R-:W-:Y:S01]  /*2330*/  IMAD.WIDE R60, R5.reuse, 0x2, R94 ;  /* 0x00000002053c7825 */ /* 0x042fe200078e025e */
[----:B------:R1:W2:Y:S03]  /*2340*/  LDG.E.U16 R163, desc[UR8][R56.64] ;  /* 0x0000000838a37981 */ /* 0x0002a6000c1e1500 */
[C---:B------:R-:W-:Y:S01]  /*2350*/  IMAD.WIDE R72, R5.reuse, 0x2, R118 ;  /* 0x0000000205487825 */ /* 0x040fe200078e0276 */
[----:B------:R1:W2:Y:S03]  /*2360*/  LDG.E.U16 R160, desc[UR8][R54.64] ;  /* 0x0000000836a07981 */ /* 0x0002a6000c1e1500 */
[C---:B0-----:R-:W-:Y:S01]  /*2370*/  IMAD.WIDE R62, R5.reuse, 0x2, R100 ;  /* 0x00000002053e7825 */ /* 0x041fe200078e0264 */
[----:B------:R0:W2:Y:S03]  /*2380*/  LDG.E.U16 R161, desc[UR8][R52.64] ;  /* 0x0000000834a17981 */ /* 0x0000a6000c1e1500 */
[C---:B-----5:R-:W-:Y:S01]  /*2390*/  IMAD.WIDE R58, R5.reuse, 0x2, R90 ;  /* 0x00000002053a7825 */ /* 0x060fe200078e025a */
[----:B------:R-:W5:Y:S03]  /*23a0*/  LDG.E.U16 R50, desc[UR8][R50.64] ;  /* 0x0000000832327981 */ /* 0x000f66000c1e1500 */
[C---:B-1----:R-:W-:Y:S01]  /*23b0*/  IMAD.WIDE R56, R5.reuse, 0x2, R96 ;  /* 0x0000000205387825 */ /* 0x042fe200078e0260 */
[----:B------:R-:W5:Y:S03]  /*23c0*/  LDG.E.U16 R48, desc[UR8][R48.64] ;  /* 0x0000000830307981 */ /* 0x000f66000c1e1500 */
[C---:B------:R-:W-:Y:S01]  /*23d0*/  IMAD.WIDE R54, R5.reuse, 0x2, R92 ;  /* 0x0000000205367825 */ /* 0x040fe200078e025c */
[----:B------:R-:W5:Y:S03]  /*23e0*/  LDG.E.U16 R60, desc[UR8][R60.64] ;  /* 0x000000083c3c7981 */ /* 0x000f66000c1e1500 */
[----:B0-----:R-:W-:Y:S01]  /*23f0*/  IMAD.WIDE R52, R5, 0x2, R88 ;  /* 0x0000000205347825 */ /* 0x001fe200078e0258 */
[----:B------:R-:W5:Y:S04]  /*2400*/  LDG.E.U16 R164, desc[UR8][R58.64] ;  /* 0x000000083aa47981 */ /* 0x000f68000c1e1500 */
[----:B------:R0:W5:Y:S04]  /*2410*/  LDG.E.U16 R157, desc[UR8][R72.64] ;  /* 0x00000008489d7981 */ /* 0x000168000c1e1500 */
[----:B------:R-:W5:Y:S04]  /*2420*/  LDG.E.U16 R63, desc[UR8][R62.64] ;  /* 0x000000083e3f7981 */ /* 0x000f68000c1e1500 */
[----:B------:R1:W5:Y:S04]  /*2430*/  LDG.E.U16 R165, desc[UR8][R56.64] ;  /* 0x0000000838a57981 */ /* 0x000368000c1e1500 */
[----:B------:R-:W5:Y:S04]  /*2440*/  LDG.E.U16 R162, desc[UR8][R54.64] ;  /* 0x0000000836a27981 */ /* 0x000f68000c1e1500 */
[----:B------:R-:W5:Y:S04]  /*2450*/  LDG.E.U16 R61, desc[UR8][R52.64] ;  /* 0x00000008343d7981 */ /* 0x000f68000c1e1500 */
[----:B0-----:R-:W-:Y:S04]  /*2460*/  LDS R73, [R14+0x1000] ;  /* 0x001000000e497984 */ /* 0x001fe80000000800 */
[----:B------:R-:W-:Y:S04]  /*2470*/  LDS R72, [R27+0x1000] ;  /* 0x001000001b487984 */ /* 0x000fe80000000800 */
[----:B------:R-:W-:Y:S04]  /*2480*/  LDS R75, [R28+0x1000] ;  /* 0x001000001c4b7984 */ /* 0x000fe80000000800 */
[----:B------:R-:W-:Y:S01]  /*2490*/  LDS R77, [R29+0x1000] ;  /* 0x001000001d4d7984 */ /* 0x000fe20000000800 */
[----:B------:R-:W-:Y:S01]  /*24a0*/  BAR.SYNC.DEFER_BLOCKING 0x0 ;  /* 0x0000000000007b1d */ /* 0x000fe20000010000 */
[----:B-1----:R-:W-:-:S02]  /*24b0*/  F2FP.F16.F32.PACK_AB R56, R76, R121 ;  /* 0x000000794c38723e */ /* 0x002fc400000000ff */
[----:B------:R-:W-:Y:S02]  /*24c0*/  F2FP.F16.F32.PACK_AB R57, R79, R74 ;  /* 0x0000004a4f39723e */ /* 0x000fe400000000ff */
[----:B------:R-:W-:Y:S02]  /*24d0*/  F2FP.F16.F32.PACK_AB R58, R66, R67 ;  /* 0x00000043423a723e */ /* 0x000fe400000000ff */
[----:B------:R-:W-:Y:S01]  /*24e0*/  F2FP.F16.F32.PACK_AB R59, R64, R65 ;  /* 0x00000041403b723e */ /* 0x000fe200000000ff */
[----:B------:R-:W-:-:S04]  /*24f0*/  UIADD3 UR4, UP0, UR4, 0x20, URZ ;  /* 0x0000002004047890 */ /* 0x000fc8000ff1e03f */
[----:B------:R-:W-:Y:S02]  /*2500*/  UIADD3.X UR5, URZ, UR5, URZ, UP0, !UPT ;  /* 0x000000053f057290 */ /* 0x000fe400087fe43f */
[----:B------:R-:W-:Y:S01]  /*2510*/  ISETP.LE.U32.AND P0, PT, R83, UR4, PT ;  /* 0x0000000453007c0c */ /* 0x000fe2000bf03070 */
[----:B---3--:R-:W-:Y:S04]  /*2520*/  STS.U16 [R85+UR6+0x1000], R78 ;  /* 0x0010004e55007988 */ /* 0x008fe80008000406 */
[----:B----4-:R-:W-:Y:S04]  /*2530*/  STS.U16 [R85+UR6+0x1200], R156 ;  /* 0x0012009c55007988 */ /* 0x010fe80008000406 */
[----:B--2---:R-:W-:Y:S04]  /*2540*/  STS.U16 [R85+UR6+0x1400], R158 ;  /* 0x0014009e55007988 */ /* 0x004fe80008000406 */
[----:B------:R-:W-:Y:S04]  /*2550*/  STS.U16 [R85+UR6+0x1600], R160 ;  /* 0x001600a055007988 */ /* 0x000fe80008000406 */
[----:B-----5:R-:W-:Y:S04]  /*2560*/  STS.U16 [R85+UR6+0x1800], R50 ;  /* 0x0018003255007988 */ /* 0x020fe80008000406 */
[----:B------:R-:W-:Y:S04]  /*2570*/  STS.U16 [R85+UR6+0x1a00], R48 ;  /* 0x001a003055007988 */ /* 0x000fe80008000406 */
[----:B------:R0:W-:Y:S04]  /*2580*/  STS.U16 [R85+UR6+0x1c00], R60 ;  /* 0x001c003c55007988 */ /* 0x0001e80008000406 */
        /* <DEDUP_REMOVED lines=9> */
[----:B------:R1:W-:Y:S01]  /*2620*/  STSM.16.M88.4 [R8+0x2000], R56 ;  /* 0x0020003808007844 */ /* 0x0003e20000000200 */
[----:B------:R-:W-:Y:S01]  /*2630*/  BAR.SYNC.DEFER_BLOCKING 0x0 ;  /* 0x0000000000007b1d */ /* 0x000fe20000010000 */
[----:B0-----:R-:W-:-:S04]  /*2640*/  FADD R60, -R71, R120 ;  /* 0x00000078473c7221 */ /* 0x001fc80000000100 */
[----:B------:R-:W-:Y:S01]  /*2650*/  FMUL R74, R60, 1.4426950216293334961 ;  /* 0x3fb8aa3b3c4a7820 */ /* 0x000fe20000400000 */
[----:B------:R-:W-:-:S04]  /*2660*/  FADD R60, -R70, R87 ;  /* 0x00000057463c7221 */ /* 0x000fc80000000100 */
[----:B------:R-:W-:Y:S01]  /*2670*/  FMUL R79, R60, 1.4426950216293334961 ;  /* 0x3fb8aa3b3c4f7820 */ /* 0x000fe20000400000 */
[----:B------:R-:W-:Y:S01]  /*2680*/  FADD R60, -R69, R108 ;  /* 0x0000006c453c7221 */ /* 0x000fe20000000100 */
[----:B------:R-:W-:Y:S04]  /*2690*/  LDSM.16.M88.4 R52, [R11+UR6+0x2000] ;  /* 0x002000060b34783b */ /* 0x000fe80008000200 */
[----:B------:R-:W0:Y:S04]  /*26a0*/  LDSM.16.M88.4 R48, [R9+0x1000] ;  /* 0x001000000930783b */ /* 0x000e280000000200 */
[----:B------:R-:W2:Y:S01]  /*26b0*/  LDSM.16.M88.4 R64, [R9+0x1800] ;  /* 0x001800000940783b */ /* 0x000ea20000000200 */
[----:B------:R-:W3:Y:S01]  /*26c0*/  MUFU.EX2 R74, R74 ;  /* 0x0000004a004a7308 */ /* 0x000ee20000000800 */
[----:B------:R-:W-:-:S02]  /*26d0*/  FMUL R76, R60, 1.4426950216293334961 ;  /* 0x3fb8aa3b3c4c7820 */ /* 0x000fc40000400000 */
[----:B------:R-:W4:Y:S05]  /*26e0*/  LDSM.16.M88.4 R60, [R11+UR6+0x2400] ;  /* 0x002400060b3c783b */ /* 0x000f2a0008000200 */
[----:B------:R-:W5:Y:S01]  /*26f0*/  MUFU.EX2 R79, R79 ;  /* 0x0000004f004f7308 */ /* 0x000f620000000800 */
[----:B-1----:R-:W-:-:S04]  /*2700*/  FADD R56, -R68, R109 ;  /* 0x0000006d44387221 */ /* 0x002fc80000000100 */
[----:B------:R-:W-:Y:S02]  /*2710*/  FMUL R78, R56, 1.4426950216293334961 ;  /* 0x3fb8aa3b384e7820 */ /* 0x000fe40000400000 */
[----:B------:R-:W1:Y:S01]  /*2720*/  LDSM.16.M88.4 R56, [R21+UR6+0x2000] ;  /* 0x002000061538783b */ /* 0x000e620008000200 */
[----:B------:R-:W2:Y:S01]  /*2730*/  MUFU.EX2 R76, R76 ;  /* 0x0000004c004c7308 */ /* 0x000ea20000000800 */
[C---:B---3--:R-:W-:Y:S01]  /*2740*/  FMUL R44, R74.reuse, R44 ;  /* 0x0000002c4a2c7220 */ /* 0x048fe20000400000 */
[C---:B------:R-:W-:Y:S01]  /*2750*/  FMUL R45, R74.reuse, R45 ;  /* 0x0000002d4a2d7220 */ /* 0x040fe20000400000 */
[C---:B------:R-:W-:Y:S01]  /*2760*/  FMUL R40, R74.reuse, R40 ;  /* 0x000000284a287220 */ /* 0x040fe20000400000 */
[----:B------:R-:W-:-:S04]  /*2770*/  FMUL R41, R74, R41 ;  /* 0x000000294a297220 */ /* 0x000fc80000400000 */
[----:B------:R-:W3:Y:S01]  /*2780*/  MUFU.EX2 R78, R78 ;  /* 0x0000004e004e7308 */ /* 0x000ee20000000800 */
[C---:B-----5:R-:W-:Y:S01]  /*2790*/  FMUL R46, R79.reuse, R46 ;  /* 0x0000002e4f2e7220 */ /* 0x060fe20000400000 */
[C---:B------:R-:W-:Y:S01]  /*27a0*/  FMUL R47, R79.reuse, R47 ;  /* 0x0000002f4f2f7220 */ /* 0x040fe20000400000 */
[C---:B------:R-:W-:Y:S01]  /*27b0*/  FMUL R42, R79.reuse, R42 ;  /* 0x0000002a4f2a7220 */ /* 0x040fe20000400000 */
[----:B------:R-:W-:-:S05]  /*27c0*/  FMUL R43, R79, R43 ;  /* 0x0000002b4f2b7220 */ /* 0x000fca0000400000 */
[C---:B0-----:R-:W-:Y:S06]  /*27d0*/  HMMA.16816.F32 R44, R52.reuse, R48, R44 ;  /* 0x00000030342c723c */ /* 0x041fec000000182c */
[----:B--2---:R-:W-:Y:S01]  /*27e0*/  HMMA.16816.F32 R40, R52, R64, R40 ;  /* 0x000000403428723c */ /* 0x004fe20000001828 */
[----:B------:R-:W0:Y:S01]  /*27f0*/  LDSM.16.M88.4 R52, [R21+UR6+0x2400] ;  /* 0x002400061534783b */ /* 0x000e220008000200 */
[C---:B------:R-:W-:Y:S01]  /*2800*/  FMUL R36, R76.reuse, R36 ;  /* 0x000000244c247220 */ /* 0x040fe20000400000 */
[----:B------:R-:W-:Y:S01]  /*2810*/  FMUL R37, R76, R37 ;  /* 0x000000254c257220 */ /* 0x000fe20000400000 */
[C---:B---3--:R-:W-:Y:S01]  /*2820*/  FMUL R38, R78.reuse, R38 ;  /* 0x000000264e267220 */ /* 0x048fe20000400000 */
[----:B------:R-:W-:-:S07]  /*2830*/  FMUL R39, R78, R39 ;  /* 0x000000274e277220 */ /* 0x000fce0000400000 */
[C---:B----4-:R-:W-:Y:S01]  /*2840*/  HMMA.16816.F32 R36, R60.reuse, R48, R36 ;  /* 0x000000303c24723c */ /* 0x050fe20000001824 */
[C---:B------:R-:W-:Y:S01]  /*2850*/  FMUL R32, R76.reuse, R32 ;  /* 0x000000204c207220 */ /* 0x040fe20000400000 */
[----:B------:R-:W-:Y:S01]  /*2860*/  FMUL R33, R76, R33 ;  /* 0x000000214c217220 */ /* 0x000fe20000400000 */
[C---:B------:R-:W-:Y:S01]  /*2870*/  FMUL R34, R78.reuse, R34 ;  /* 0x000000224e227220 */ /* 0x040fe20000400000 */
[----:B------:R-:W-:Y:S01]  /*2880*/  FMUL R35, R78, R35 ;  /* 0x000000234e237220 */ /* 0x000fe20000400000 */
[----:B------:R-:W2:Y:S06]  /*2890*/  LDC R48, c[0x0][0x264] ;  /* 0x00009900ff307b82 */ /* 0x000eac0000000800 */
[----:B------:R-:W-:Y:S02]  /*28a0*/  HMMA.16816.F32 R32, R60, R64, R32 ;  /* 0x000000403c20723c */ /* 0x000fe40000001820 */
[----:B------:R-:W3:Y:S04]  /*28b0*/  LDC R49, c[0x0][0x254] ;  /* 0x00009500ff317b82 */ /* 0x000ee80000000800 */
[-C--:B-1----:R-:W-:Y:S07]  /*28c0*/  HMMA.16816.F32 R44, R56, R50.reuse, R44 ;  /* 0x00000032382c723c */ /* 0x082fee000000182c */
[----:B0-----:R-:W-:Y:S07]  /*28d0*/  HMMA.16816.F32 R36, R52, R50, R36 ;  /* 0x000000323424723c */ /* 0x001fee0000001824 */
[----:B------:R-:W-:-:S04]  /*28e0*/  MOV R50, UR5 ;  /* 0x0000000500327c02 */ /* 0x000fc80008000f00 */
[----:B------:R-:W-:Y:S01]  /*28f0*/  ISETP.GE.U32.AND.EX P0, PT, R50, RZ, PT, P0 ;  /* 0x000000ff3200720c */ /* 0x000fe20003f06100 */
[----:B------:R-:W-:Y:S01]  /*2900*/  HMMA.16816.F32 R40, R56, R66, R40 ;  /* 0x000000423828723c */ /* 0x000fe20000001828 */
[----:B------:R-:W-:Y:S01]  /*2910*/  FFMA R82, R74, R82, R73 ;  /* 0x000000524a527223 */ /* 0x000fe20000000049 */
[----:B------:R-:W-:Y:S01]  /*2920*/  FFMA R81, R79, R81, R72 ;  /* 0x000000514f517223 */ /* 0x000fe20000000048 */
[----:B------:R-:W-:-:S03]  /*2930*/  FFMA R6, R76, R6, R75 ;  /* 0x000000064c067223 */ /* 0x000fc6000000004b */
[----:B------:R-:W-:Y:S01]  /*2940*/  HMMA.16816.F32 R32, R52, R66, R32 ;  /* 0x000000423420723c */ /* 0x000fe20000001820 */
[----:B------:R-:W-:Y:S01]  /*2950*/  FFMA R80, R78, R80, R77 ;  /* 0x000000504e507223 */ /* 0x000fe2000000004d */
[----:B--2---:R-:W-:Y:S01]  /*2960*/  IMAD R5, R48, 0x20, R5 ;  /* 0x0000002030057824 */ /* 0x004fe200078e0205 */
[----:B------:R-:W-:Y:S01]  /*2970*/  MOV R108, R69 ;  /* 0x00000045006c7202 */ /* 0x000fe20000000f00 */
[----:B---3--:R-:W-:Y:S02]  /*2980*/  IMAD R20, R49, 0x20, R20 ;  /* 0x0000002031147824 */ /* 0x008fe400078e0214 */
[----:B------:R-:W-:Y:S02]  /*2990*/  IMAD.MOV.U32 R120, RZ, RZ, R71 ;  /* 0x000000ffff787224 */ /* 0x000fe400078e0047 */
[----:B------:R-:W-:Y:S02]  /*29a0*/  IMAD.MOV.U32 R87, RZ, RZ, R70 ;  /* 0x000000ffff577224 */ /* 0x000fe400078e0046 */
[----:B------:R-:W-:Y:S01]  /*29b0*/  IMAD.MOV.U32 R109, RZ, RZ, R68 ;  /* 0x000000ffff6d7224 */ /* 0x000fe200078e0044 */
[----:B------:R-:W-:-:S13]  /*29c0*/  @!P0 BRA `(.L_x_1) ;  /* 0xffffffe800f88947 */ /* 0x000fda000383ffff */
.L_x_0:
[C---:B------:R-:W-:Y:S01]  /*29d0*/  FMUL R7, R82.reuse, 8388608 ;  /* 0x4b00000052077820 */ /* 0x040fe20000400000 */
[----:B------:R-:W-:Y:S01]  /*29e0*/  FSETP.GEU.AND P0, PT, R82, 1.175494350822287508e-38, PT ;  /* 0x008000005200780b */ /* 0x000fe20003f0e000 */
[----:B------:R-:W-:Y:S01]  /*29f0*/  IMAD.MOV.U32 R19, RZ, RZ, R6 ;  /* 0x000000ffff137224 */ /* 0x000fe200078e0006 */
[C---:B------:R-:W-:Y:S01]  /*2a00*/  FSETP.GT.AND P4, PT, |R80|.reuse, 8.50705917302346158658e+37, PT ;  /* 0x7e8000005000780b */ /* 0x040fe20003f84200 */
[C---:B------:R-:W-:Y:S01]  /*2a10*/  FMUL R9, R80.reuse, 8388608 ;  /* 0x4b00000050097820 */ /* 0x040fe20000400000 */
[----:B------:R-:W-:Y:S01]  /*2a20*/  FSEL R7, R7, R82, !P0 ;  /* 0x0000005207077208 */ /* 0x000fe20004000000 */
[C---:B------:R-:W-:Y:S01]  /*2a30*/  FMUL R6, R19.reuse, 8388608 ;  /* 0x4b00000013067820 */ /* 0x040fe20000400000 */
[----:B------:R-:W-:Y:S01]  /*2a40*/  FSETP.GEU.AND P6, PT, |R80|, 1.175494350822287508e-38, PT ;  /* 0x008000005000780b */ /* 0x000fe20003fce200 */
[----:B------:R-:W0:Y:S01]  /*2a50*/  S2UR UR5, SR_CgaCtaId ;  /* 0x00000000000579c3 */ /* 0x000e220000008800 */
[----:B------:R-:W-:Y:S01]  /*2a60*/  FSETP.GEU.AND P2, PT, R19, 1.175494350822287508e-38, PT ;  /* 0x008000001300780b */ /* 0x000fe20003f4e000 */
[----:B------:R-:W-:Y:S01]  /*2a70*/  VIADD R5, R7, 0xc0cafb0d ;  /* 0xc0cafb0d07057836 */ /* 0x000fe20000000000 */
[----:B------:R-:W-:-:S05]  /*2a80*/  FSETP.GEU.AND P1, PT, R81, 1.175494350822287508e-38, PT ;  /* 0x008000005100780b */ /* 0x000fca0003f2e000 */
[----:B------:R-:W-:Y:S01]  /*2a90*/  BAR.SYNC.DEFER_BLOCKING 0x0 ;  /* 0x0000000000007b1d */ /* 0x000fe20000010000 */
[----:B------:R-:W-:Y:S02]  /*2aa0*/  FSETP.GEU.AND P3, PT, R80, 1.175494350822287508e-38, PT ;  /* 0x008000005000780b */ /* 0x000fe40003f6e000 */
[----:B------:R-:W-:Y:S01]  /*2ab0*/  LOP3.LUT R8, R5, 0xff800000, RZ, 0xc0, !PT ;  /* 0xff80000005087812 */ /* 0x000fe200078ec0ff */
[----:B------:R-:W-:Y:S01]  /*2ac0*/  @P4 FMUL R35, R35, 0.25 ;  /* 0x3e80000023234820 */ /* 0x000fe20000400000 */
[----:B------:R-:W-:Y:S01]  /*2ad0*/  FSEL R5, RZ, -23, P0 ;  /* 0xc1b80000ff057808 */ /* 0x000fe20000000000 */
[----:B------:R-:W-:Y:S01]  /*2ae0*/  @P4 FMUL R34, R34, 0.25 ;  /* 0x3e80000022224820 */ /* 0x000fe20000400000 */
[----:B------:R-:W-:Y:S01]  /*2af0*/  I2FP.F32.S32 R10, R8 ;  /* 0x00000008000a7245 */ /* 0x000fe20000201400 */
[----:B------:R-:W-:Y:S01]  /*2b00*/  @P4 FMUL R39, R39, 0.25 ;  /* 0x3e80000027274820 */ /* 0x000fe20000400000 */
[----:B------:R-:W-:Y:S01]  /*2b10*/  FSEL R50, R6, R19, !P2 ;  /* 0x0000001306327208 */ /* 0x000fe20005000000 */
[----:B------:R-:W-:Y:S01]  /*2b20*/  @P4 FMUL R38, R38, 0.25 ;  /* 0x3e80000026264820 */ /* 0x000fe20000400000 */
[----:B------:R-:W-:Y:S01]  /*2b30*/  FSEL R12, RZ, -23, P2 ;  /* 0xc1b80000ff0c7808 */ /* 0x000fe20001000000 */
[----:B------:R-:W-:Y:S01]  /*2b40*/  FFMA.FTZ R10, R10, 1.1920928955078125e-07, R5 ;  /* 0x340000000a0a7823 */ /* 0x000fe20000010005 */
[----:B------:R-:W-:Y:S01]  /*2b50*/  FMUL R5, R81, 8388608 ;  /* 0x4b00000051057820 */ /* 0x000fe20000400000 */
[----:B------:R-:W-:Y:S01]  /*2b60*/  FSETP.GT.AND P2, PT, |R82|, 8.50705917302346158658e+37, PT ;  /* 0x7e8000005200780b */ /* 0x000fe20003f44200 */
[----:B------:R-:W-:Y:S01]  /*2b70*/  @!P6 FMUL R35, R35, 16777216 ;  /* 0x4b8000002323e820 */ /* 0x000fe20000400000 */
[----:B------:R-:W-:Y:S01]  /*2b80*/  FSETP.GT.AND P0, PT, |R19|, 8.50705917302346158658e+37, PT ;  /* 0x7e8000001300780b */ /* 0x000fe20003f04200 */
[----:B------:R-:W-:Y:S01]  /*2b90*/  @!P6 FMUL R34, R34, 16777216 ;  /* 0x4b8000002222e820 */ /* 0x000fe20000400000 */
[----:B------:R-:W-:Y:S01]  /*2ba0*/  FSEL R48, R5, R81, !P1 ;  /* 0x0000005105307208 */ /* 0x000fe20004800000 */
[----:B------:R-:W-:Y:S01]  /*2bb0*/  @!P6 FMUL R39, R39, 16777216 ;  /* 0x4b8000002727e820 */ /* 0x000fe20000400000 */
[----:B------:R-:W-:Y:S01]  /*2bc0*/  FSEL R5, R9, R80, !P3 ;  /* 0x0000005009057208 */ /* 0x000fe20005800000 */
[----:B------:R-:W-:Y:S01]  /*2bd0*/  @P4 FMUL R80, R80, 0.25 ;  /* 0x3e80000050504820 */ /* 0x000fe20000400000 */
[----:B------:R-:W-:Y:S01]  /*2be0*/  FSEL R6, RZ, -23, P1 ;  /* 0xc1b80000ff067808 */ /* 0x000fe20000800000 */
[----:B------:R-:W-:Y:S01]  /*2bf0*/  @!P6 FMUL R38, R38, 16777216 ;  /* 0x4b8000002626e820 */ /* 0x000fe20000400000 */
[----:B------:R-:W-:Y:S01]  /*2c00*/  FSETP.GT.AND P4, PT, |R81|, 8.50705917302346158658e+37, PT ;  /* 0x7e8000005100780b */ /* 0x000fe20003f84200 */
[----:B------:R-:W-:Y:S01]  /*2c10*/  @!P6 FMUL R80, R80, 16777216 ;  /* 0x4b8000005050e820 */ /* 0x000fe20000400000 */
[C---:B------:R-:W-:Y:S01]  /*2c20*/  FSETP.GEU.AND P1, PT, |R82|.reuse, 1.175494350822287508e-38, PT ;  /* 0x008000005200780b */ /* 0x040fe20003f2e200 */
[----:B------:R-:W-:Y:S01]  /*2c30*/  VIADD R15, R5, 0xc0cafb0d ;  /* 0xc0cafb0d050f7836 */ /* 0x000fe20000000000 */
[----:B------:R-:W-:Y:S01]  /*2c40*/  FSEL R14, RZ, -23, P3 ;  /* 0xc1b80000ff0e7808 */ /* 0x000fe20001800000 */
[----:B------:R-:W-:Y:S01]  /*2c50*/  @P2 FMUL R82, R82, 0.25 ;  /* 0x3e80000052522820 */ /* 0x000fe20000400000 */
[C---:B------:R-:W-:Y:S01]  /*2c60*/  FSETP.GEU.AND P3, PT, |R19|.reuse, 1.175494350822287508e-38, PT ;  /* 0x008000001300780b */ /* 0x040fe20003f6e200 */
[----:B------:R-:W-:Y:S01]  /*2c70*/  @P0 FMUL R19, R19, 0.25 ;  /* 0x3e80000013130820 */ /* 0x000fe20000400000 */
[----:B------:R-:W-:Y:S01]  /*2c80*/  FSETP.GEU.AND P6, PT, |R81|, 1.175494350822287508e-38, PT ;  /* 0x008000005100780b */ /* 0x000fe20003fce200 */
[----:B------:R-:W-:Y:S01]  /*2c90*/  MUFU.RCP R18, R80 ;  /* 0x0000005000127308 */ /* 0x000fe20000001000 */
[----:B------:R-:W-:Y:S01]  /*2ca0*/  LOP3.LUT R16, R15, 0xff800000, RZ, 0xc0, !PT ;  /* 0xff8000000f107812 */ /* 0x000fe200078ec0ff */
[----:B------:R-:W-:Y:S01]  /*2cb0*/  VIADD R9, R48, 0xc0cafb0d ;  /* 0xc0cafb0d30097836 */ /* 0x000fe20000000000 */
[----:B------:R-:W-:Y:S01]  /*2cc0*/  IADD3 R13, R50, -0x3f3504f3, RZ ;  /* 0xc0cafb0d320d7810 */ /* 0x000fe20007ffe0ff */
[----:B------:R-:W-:Y:S01]  /*2cd0*/  @P4 FMUL R81, R81, 0.25 ;  /* 0x3e80000051514820 */ /* 0x000fe20000400000 */
[----:B------:R-:W-:Y:S01]  /*2ce0*/  I2FP.F32.S32 R17, R16 ;  /* 0x0000001000117245 */ /* 0x000fe20000201400 */
[----:B------:R-:W-:Y:S01]  /*2cf0*/  @!P1 FMUL R82, R82, 16777216 ;  /* 0x4b80000052529820 */ /* 0x000fe20000400000 */
[----:B------:R-:W-:Y:S01]  /*2d00*/  LOP3.LUT R11, R9, 0xff800000, RZ, 0xc0, !PT ;  /* 0xff800000090b7812 */ /* 0x000fe200078ec0ff */
[----:B------:R-:W-:Y:S01]  /*2d10*/  @P2 FMUL R41, R41, 0.25 ;  /* 0x3e80000029292820 */ /* 0x000fe20000400000 */
[----:B------:R-:W-:Y:S01]  /*2d20*/  LOP3.LUT R13, R13, 0xff800000, RZ, 0xc0, !PT ;  /* 0xff8000000d0d7812 */ /* 0x000fe200078ec0ff */
[----:B------:R-:W-:Y:S01]  /*2d30*/  @!P3 FMUL R19, R19, 16777216 ;  /* 0x4b8000001313b820 */ /* 0x000fe20000400000 */
[----:B------:R-:W1:Y:S01]  /*2d40*/  MUFU.RCP R24, R82 ;  /* 0x0000005200187308 */ /* 0x000e620000001000 */
[----:B------:R-:W-:Y:S01]  /*2d50*/  @!P6 FMUL R81, R81, 16777216 ;  /* 0x4b8000005151e820 */ /* 0x000fe20000400000 */
[----:B------:R-:W-:Y:S01]  /*2d60*/  FFMA.FTZ R17, R17, 1.1920928955078125e-07, R14 ;  /* 0x3400000011117823 */ /* 0x000fe2000001000e */
[----:B------:R-:W-:Y:S01]  /*2d70*/  @P2 FMUL R40, R40, 0.25 ;  /* 0x3e80000028282820 */ /* 0x000fe20000400000 */
[----:B------:R-:W-:Y:S01]  /*2d80*/  @P2 FMUL R45, R45, 0.25 ;  /* 0x3e8000002d2d2820 */ /* 0x000fe20000400000 */
[----:B------:R-:W-:Y:S01]  /*2d90*/  @P2 FMUL R44, R44, 0.25 ;  /* 0x3e8000002c2c2820 */ /* 0x000fe20000400000 */
[----:B------:R-:W2:Y:S01]  /*2da0*/  LDC R30, c[0x0][0x278] ;  /* 0x00009e00ff1e7b82 */ /* 0x000ea20000000800 */
[----:B------:R-:W-:Y:S01]  /*2db0*/  @P0 FMUL R33, R33, 0.25 ;  /* 0x3e80000021210820 */ /* 0x000fe20000400000 */
[----:B------:R-:W3:Y:S01]  /*2dc0*/  MUFU.RCP R14, R19 ;  /* 0x00000013000e7308 */ /* 0x000ee20000001000 */
[----:B------:R-:W-:Y:S01]  /*2dd0*/  @P0 FMUL R32, R32, 0.25 ;  /* 0x3e80000020200820 */ /* 0x000fe20000400000 */
[----:B------:R-:W-:Y:S01]  /*2de0*/  @P0 FMUL R37, R37, 0.25 ;  /* 0x3e80000025250820 */ /* 0x000fe20000400000 */
[----:B------:R-:W-:Y:S01]  /*2df0*/  I2FP.F32.S32 R9, R11 ;  /* 0x0000000b00097245 */ /* 0x000fe20000201400 */
[----:B------:R-:W-:Y:S01]  /*2e00*/  @P0 FMUL R36, R36, 0.25 ;  /* 0x3e80000024240820 */ /* 0x000fe20000400000 */
[----:B------:R-:W-:Y:S01]  /*2e10*/  I2FP.F32.S32 R15, R13 ;  /* 0x0000000d000f7245 */ /* 0x000fe20000201400 */
[----:B------:R-:W-:Y:S01]  /*2e20*/  @P4 FMUL R43, R43, 0.25 ;  /* 0x3e8000002b2b4820 */ /* 0x000fe20000400000 */
[----:B------:R-:W-:Y:S01]  /*2e30*/  @P4 FMUL R42, R42, 0.25 ;  /* 0x3e8000002a2a4820 */ /* 0x000fe20000400000 */
[----:B------:R-:W4:Y:S01]  /*2e40*/  MUFU.RCP R22, R81 ;  /* 0x0000005100167308 */ /* 0x000f220000001000 */
[----:B------:R-:W-:Y:S01]  /*2e50*/  @P4 FMUL R47, R47, 0.25 ;  /* 0x3e8000002f2f4820 */ /* 0x000fe20000400000 */
[----:B------:R-:W-:Y:S01]  /*2e60*/  @!P1 FMUL R41, R41, 16777216 ;  /* 0x4b80000029299820 */ /* 0x000fe20000400000 */
[----:B------:R-:W-:Y:S01]  /*2e70*/  @!P1 FMUL R40, R40, 16777216 ;  /* 0x4b80000028289820 */ /* 0x000fe20000400000 */
[----:B------:R-:W-:Y:S01]  /*2e80*/  @!P1 FMUL R45, R45, 16777216 ;  /* 0x4b8000002d2d9820 */ /* 0x000fe20000400000 */
[----:B------:R-:W-:Y:S01]  /*2e90*/  @!P1 FMUL R44, R44, 16777216 ;  /* 0x4b8000002c2c9820 */ /* 0x000fe20000400000 */
[----:B------:R-:W-:Y:S01]  /*2ea0*/  @P4 FMUL R46, R46, 0.25 ;  /* 0x3e8000002e2e4820 */ /* 0x000fe20000400000 */
[----:B------:R-:W-:Y:S01]  /*2eb0*/  @!P3 FMUL R33, R33, 16777216 ;  /* 0x4b8000002121b820 */ /* 0x000fe20000400000 */
[----:B------:R-:W-:Y:S01]  /*2ec0*/  @!P3 FMUL R32, R32, 16777216 ;  /* 0x4b8000002020b820 */ /* 0x000fe20000400000 */
[----:B------:R-:W-:Y:S01]  /*2ed0*/  @!P3 FMUL R37, R37, 16777216 ;  /* 0x4b8000002525b820 */ /* 0x000fe20000400000 */
[----:B------:R-:W-:Y:S01]  /*2ee0*/  @!P3 FMUL R36, R36, 16777216 ;  /* 0x4b8000002424b820 */ /* 0x000fe20000400000 */
[----:B------:R-:W-:Y:S01]  /*2ef0*/  @!P6 FMUL R43, R43, 16777216 ;  /* 0x4b8000002b2be820 */ /* 0x000fe20000400000 */
[----:B------:R-:W-:Y:S01]  /*2f00*/  @!P6 FMUL R42, R42, 16777216 ;  /* 0x4b8000002a2ae820 */ /* 0x000fe20000400000 */
[----:B------:R-:W-:Y:S01]  /*2f10*/  @!P6 FMUL R47, R47, 16777216 ;  /* 0x4b8000002f2fe820 */ /* 0x000fe20000400000 */
[----:B------:R-:W-:Y:S01]  /*2f20*/  UMOV UR4, 0x400 ;  /* 0x0000040000047882 */ /* 0x000fe20000000000 */
[----:B------:R-:W-:Y:S01]  /*2f30*/  FFMA.FTZ R6, R9, 1.1920928955078125e-07, R6 ;  /* 0x3400000009067823 */ /* 0x000fe20000010006 */
[----:B------:R-:W-:Y:S01]  /*2f40*/  FFMA.FTZ R15, R15, 1.1920928955078125e-07, R12 ;  /* 0x340000000f0f7823 */ /* 0x000fe2000001000c */
[C---:B-1----:R-:W-:Y:S01]  /*2f50*/  FMUL R26, R24.reuse, R41 ;  /* 0x00000029181a7220 */ /* 0x042fe20000400000 */
[C---:B------:R-:W-:Y:S01]  /*2f60*/  FMUL R27, R24.reuse, R40 ;  /* 0x00000028181b7220 */ /* 0x040fe20000400000 */
[C---:B------:R-:W-:Y:S01]  /*2f70*/  FMUL R31, R24.reuse, R45 ;  /* 0x0000002d181f7220 */ /* 0x040fe20000400000 */
[----:B------:R-:W-:Y:S01]  /*2f80*/  FMUL R28, R24, R44 ;  /* 0x0000002c181c7220 */ /* 0x000fe20000400000 */
[----:B------:R-:W-:Y:S01]  /*2f90*/  @!P6 FMUL R46, R46, 16777216 ;  /* 0x4b8000002e2ee820 */ /* 0x000fe20000400000 */
[C---:B------:R-:W-:Y:S01]  /*2fa0*/  FMUL R9, R18.reuse, R35 ;  /* 0x0000002312097220 */ /* 0x040fe20000400000 */
[C---:B------:R-:W-:Y:S01]  /*2fb0*/  FMUL R12, R18.reuse, R34 ;  /* 0x00000022120c7220 */ /* 0x040fe20000400000 */
[C---:B------:R-:W-:Y:S01]  /*2fc0*/  FMUL R20, R18.reuse, R39 ;  /* 0x0000002712147220 */ /* 0x040fe20000400000 */
[----:B------:R-:W-:Y:S01]  /*2fd0*/  FMUL R21, R18, R38 ;  /* 0x0000002612157220 */ /* 0x000fe20000400000 */
[----:B0-----:R-:W-:Y:S01]  /*2fe0*/  ULEA UR6, UR5, UR4, 0x18 ;  /* 0x0000000405067291 */ /* 0x001fe2000f8ec03f */
[C---:B---3--:R-:W-:Y:S01]  /*2ff0*/  FMUL R18, R14.reuse, R33 ;  /* 0x000000210e127220 */ /* 0x048fe20000400000 */
[C---:B------:R-:W-:Y:S01]  /*3000*/  FMUL R19, R14.reuse, R32 ;  /* 0x000000200e137220 */ /* 0x040fe20000400000 */
[C---:B------:R-:W-:Y:S01]  /*3010*/  FMUL R23, R14.reuse, R37 ;  /* 0x000000250e177220 */ /* 0x040fe20000400000 */
[----:B------:R-:W-:Y:S01]  /*3020*/  FMUL R14, R14, R36 ;  /* 0x000000240e0e7220 */ /* 0x000fe20000400000 */
[C---:B----4-:R-:W-:Y:S01]  /*3030*/  FMUL R24, R22.reuse, R43 ;  /* 0x0000002b16187220 */ /* 0x050fe20000400000 */
[C---:B------:R-:W-:Y:S01]  /*3040*/  FMUL R25, R22.reuse, R42 ;  /* 0x0000002a16197220 */ /* 0x040fe20000400000 */
[C---:B------:R-:W-:Y:S01]  /*3050*/  FMUL R29, R22.reuse, R47 ;  /* 0x0000002f161d7220 */ /* 0x040fe20000400000 */
[----:B------:R-:W-:Y:S01]  /*3060*/  FMUL R22, R22, R46 ;  /* 0x0000002e16167220 */ /* 0x000fe20000400000 */
[----:B------:R-:W-:Y:S01]  /*3070*/  IMAD.IADD R11, R48, 0x1, -R11 ;  /* 0x00000001300b7824 */ /* 0x000fe200078e0a0b */
[----:B------:R-:W-:Y:S01]  /*3080*/  F2FP.F16.F32.PACK_AB R28, R27, R28 ;  /* 0x0000001c1b1c723e */ /* 0x000fe200000000ff */
[----:B------:R-:W-:Y:S01]  /*3090*/  IMAD.IADD R8, R7, 0x1, -R8 ;  /* 0x0000000107087824 */ /* 0x000fe200078e0a08 */
[----:B------:R-:W-:Y:S01]  /*30a0*/  F2FP.F16.F32.PACK_AB R26, R26, R31 ;  /* 0x0000001f1a1a723e */ /* 0x000fe200000000ff */
[----:B------:R-:W-:Y:S01]  /*30b0*/  IMAD.MOV.U32 R27, RZ, RZ, 0x3dc6b27f ;  /* 0x3dc6b27fff1b7424 */ /* 0x000fe200078e00ff */
[----:B------:R-:W-:Y:S01]  /*30c0*/  F2FP.F16.F32.PACK_AB R21, R12, R21 ;  /* 0x000000150c15723e */ /* 0x000fe200000000ff */
[----:B------:R-:W-:Y:S01]  /*30d0*/  FADD R11, R11, -1 ;  /* 0xbf8000000b0b7421 */ /* 0x000fe20000000000 */
[----:B------:R-:W-:Y:S01]  /*30e0*/  SHF.R.U32.HI R12, RZ, 0x5, R0 ;  /* 0x00000005ff0c7819 */ /* 0x000fe20000011600 */
[----:B------:R-:W-:Y:S01]  /*30f0*/  IMAD.IADD R16, R5, 0x1, -R16 ;  /* 0x0000000105107824 */ /* 0x000fe200078e0a10 */
[----:B------:R-:W-:Y:S01]  /*3100*/  F2FP.F16.F32.PACK_AB R14, R19, R14 ;  /* 0x0000000e130e723e */ /* 0x000fe200000000ff */
[----:B------:R-:W-:Y:S01]  /*3110*/  STS [R3+UR6], R28 ;  /* 0x0000001c03007988 */ /* 0x000fe20008000806 */
[----:B------:R-:W-:Y:S01]  /*3120*/  F2FP.F16.F32.PACK_AB R22, R25, R22 ;  /* 0x000000161916723e */ /* 0x000fe200000000ff */
[----:B------:R-:W-:Y:S01]  /*3130*/  FADD R8, R8, -1 ;  /* 0xbf80000008087421 */ /* 0x000fe20000000000 */
[----:B------:R-:W-:Y:S01]  /*3140*/  F2FP.F16.F32.PACK_AB R24, R24, R29 ;  /* 0x0000001d1818723e */ /* 0x000fe200000000ff */
[----:B------:R0:W-:Y:S01]  /*3150*/  STS [R3+UR6+0x80], R26 ;  /* 0x0000801a03007988 */ /* 0x0001e20008000806 */
[----:B------:R-:W-:Y:S01]  /*3160*/  F2FP.F16.F32.PACK_AB R18, R18, R23 ;  /* 0x000000171212723e */ /* 0x000fe200000000ff */
[----:B------:R-:W-:Y:S01]  /*3170*/  FADD R16, R16, -1 ;  /* 0xbf80000010107421 */ /* 0x000fe20000000000 */
[C---:B------:R-:W-:Y:S01]  /*3180*/  LOP3.LUT R19, R3.reuse, 0x40, RZ, 0x3c, !PT ;  /* 0x0000004003137812 */ /* 0x040fe200078e3cff */
[----:B------:R-:W1:Y:S01]  /*3190*/  LDC.64 R42, c[0x0][0x228] ;  /* 0x00008a00ff2a7b82 */ /* 0x000e620000000a00 */
[C---:B------:R-:W-:Y:S01]  /*31a0*/  LOP3.LUT R23, R3.reuse, 0x4, RZ, 0x3c, !PT ;  /* 0x0000000403177812 */ /* 0x040fe200078e3cff */
[----:B------:R-:W-:Y:S01]  /*31b0*/  ULDC.64 UR4, c[0x0][0x270] ;  /* 0x00009c0000047ab9 */ /* 0x000fe20000000a00 */
[----:B------:R-:W-:Y:S01]  /*31c0*/  LOP3.LUT R25, R3, 0x44, RZ, 0x3c, !PT ;  /* 0x0000004403197812 */ /* 0x000fe200078e3cff */
[----:B------:R-:W-:Y:S01]  /*31d0*/  STS [R19+UR6+0x400], R22 ;  /* 0x0004001613007988 */ /* 0x000fe20008000806 */
[----:B------:R-:W-:Y:S01]  /*31e0*/  IADD3 R13, R50, -R13, RZ ;  /* 0x8000000d320d7210 */ /* 0x000fe20007ffe0ff */
[----:B------:R-:W-:Y:S01]  /*31f0*/  UIMAD UR4, UR7, UR4, URZ ;  /* 0x00000004070472a4 */ /* 0x000fe2000f8e023f */
[----:B0-----:R-:W-:Y:S01]  /*3200*/  SGXT.U32 R3, R12, 0x2 ;  /* 0x000000020c03781a */ /* 0x001fe20000000000 */
[-C--:B------:R-:W-:Y:S01]  /*3210*/  FFMA.FTZ R12, R11, R27.reuse, -0.16845393180847167969 ;  /* 0xbe2c7f300b0c7423 */ /* 0x080fe2000001001b */
[----:B------:R-:W-:Y:S01]  /*3220*/  STS [R19+UR6+0x480], R24 ;  /* 0x0004801813007988 */ /* 0x000fe20008000806 */
[----:B------:R-:W-:Y:S01]  /*3230*/  F2FP.F16.F32.PACK_AB R20, R9, R20 ;  /* 0x000000140914723e */ /* 0x000fe200000000ff */
[C---:B------:R-:W-:Y:S01]  /*3240*/  FFMA.FTZ R9, R8.reuse, R27, -0.16845393180847167969 ;  /* 0xbe2c7f3008097423 */ /* 0x040fe2000001001b */
[----:B------:R-:W-:Y:S01]  /*3250*/  FFMA.FTZ R12, R11, R12, 0.1716887056827545166 ;  /* 0x3e2fcf2a0b0c7423 */ /* 0x000fe2000001000c */
[----:B------:R2:W-:Y:S01]  /*3260*/  STS [R23+UR6+0x880], R18 ;  /* 0x0008801217007988 */ /* 0x0005e20008000806 */
[----:B------:R-:W-:Y:S01]  /*3270*/  FADD R13, R13, -1 ;  /* 0xbf8000000d0d7421 */ /* 0x000fe20000000000 */
[C---:B------:R-:W-:Y:S01]  /*3280*/  FFMA.FTZ R9, R8.reuse, R9, 0.1716887056827545166 ;  /* 0x3e2fcf2a08097423 */ /* 0x040fe20000010009 */
[----:B------:R-:W-:Y:S01]  /*3290*/  FFMA.FTZ R12, R11, R12, -0.17900948226451873779 ;  /* 0xbe374e430b0c7423 */ /* 0x000fe2000001000c */
[----:B------:R0:W-:Y:S01]  /*32a0*/  STS [R23+UR6+0x800], R14 ;  /* 0x0008000e17007988 */ /* 0x0001e20008000806 */
[----:B------:R-:W-:Y:S01]  /*32b0*/  ISETP.GE.U32.AND P0, PT, R7, 0x7f800000, PT ;  /* 0x7f8000000700780c */ /* 0x000fe20003f06070 */
[----:B------:R-:W-:Y:S01]  /*32c0*/  FFMA.FTZ R9, R8, R9, -0.17900948226451873779 ;  /* 0xbe374e4308097423 */ /* 0x000fe20000010009 */
[----:B------:R-:W-:Y:S01]  /*32d0*/  FFMA.FTZ R12, R11, R12, 0.20512372255325317383 ;  /* 0x3e520bf40b0c7423 */ /* 0x000fe2000001000c */
[----:B------:R-:W-:Y:S01]  /*32e0*/  ISETP.GE.U32.AND P6, PT, R48, 0x7f800000, PT ;  /* 0x7f8000003000780c */ /* 0x000fe20003fc6070 */
[----:B------:R-:W-:Y:S01]  /*32f0*/  STS [R25+UR6+0xc00], R21 ;  /* 0x000c001519007988 */ /* 0x000fe20008000806 */
[----:B--2---:R-:W-:-:S02]  /*3300*/  IMAD R18, R3, R30, RZ ;  /* 0x0000001e03127224 */ /* 0x004fc400078e02ff */
[----:B------:R-:W-:Y:S01]  /*3310*/  FFMA.FTZ R3, R16, R27, -0.16845393180847167969 ;  /* 0xbe2c7f3010037423 */ /* 0x000fe2000001001b */
[----:B------:R-:W-:Y:S01]  /*3320*/  FFMA.FTZ R9, R8, R9, 0.20512372255325317383 ;  /* 0x3e520bf408097423 */ /* 0x000fe20000010009 */
[----:B------:R-:W-:Y:S01]  /*3330*/  FFMA.FTZ R12, R11, R12, -0.24046532809734344482 ;  /* 0xbe763c8b0b0c7423 */ /* 0x000fe2000001000c */
[----:B0-----:R-:W-:Y:S01]  /*3340*/  FFMA.FTZ R14, R13, R27, -0.16845393180847167969 ;  /* 0xbe2c7f300d0e7423 */ /* 0x001fe2000001001b */
[----:B------:R-:W-:Y:S01]  /*3350*/  FFMA.FTZ R3, R16, R3, 0.1716887056827545166 ;  /* 0x3e2fcf2a10037423 */ /* 0x000fe20000010003 */
[----:B------:R-:W-:Y:S01]  /*3360*/  FFMA.FTZ R9, R8, R9, -0.24046532809734344482 ;  /* 0xbe763c8b08097423 */ /* 0x000fe20000010009 */
[----:B------:R-:W-:Y:S01]  /*3370*/  FFMA.FTZ R12, R11, R12, 0.28857114911079406738 ;  /* 0x3e93bf990b0c7423 */ /* 0x000fe2000001000c */
[----:B------:R-:W-:Y:S01]  /*3380*/  FFMA.FTZ R14, R13, R14, 0.1716887056827545166 ;  /* 0x3e2fcf2a0d0e7423 */ /* 0x000fe2000001000e */
[----:B------:R-:W-:Y:S01]  /*3390*/  FFMA.FTZ R3, R16, R3, -0.17900948226451873779 ;  /* 0xbe374e4310037423 */ /* 0x000fe20000010003 */
[----:B------:R-:W-:Y:S01]  /*33a0*/  FFMA.FTZ R9, R8, R9, 0.28857114911079406738 ;  /* 0x3e93bf9908097423 */ /* 0x000fe20000010009 */
[----:B------:R-:W-:Y:S01]  /*33b0*/  FFMA.FTZ R12, R11, R12, -0.36067417263984680176 ;  /* 0xbeb8aa490b0c7423 */ /* 0x000fe2000001000c */
[----:B------:R-:W-:Y:S01]  /*33c0*/  FFMA.FTZ R14, R13, R14, -0.17900948226451873779 ;  /* 0xbe374e430d0e7423 */ /* 0x000fe2000001000e */
[----:B------:R-:W-:Y:S01]  /*33d0*/  FFMA.FTZ R3, R16, R3, 0.20512372255325317383 ;  /* 0x3e520bf410037423 */ /* 0x000fe20000010003 */
[----:B------:R-:W-:Y:S01]  /*33e0*/  FFMA.FTZ R9, R8, R9, -0.36067417263984680176 ;  /* 0xbeb8aa4908097423 */ /* 0x000fe20000010009 */
[----:B------:R-:W-:Y:S01]  /*33f0*/  FFMA.FTZ R12, R11, R12, 0.48089820146560668945 ;  /* 0x3ef6384a0b0c7423 */ /* 0x000fe2000001000c */
[----:B------:R-:W-:Y:S01]  /*3400*/  FFMA.FTZ R14, R13, R14, 0.20512372255325317383 ;  /* 0x3e520bf40d0e7423 */ /* 0x000fe2000001000e */
[----:B------:R-:W-:Y:S01]  /*3410*/  FFMA.FTZ R3, R16, R3, -0.24046532809734344482 ;  /* 0xbe763c8b10037423 */ /* 0x000fe20000010003 */
[----:B------:R-:W-:Y:S01]  /*3420*/  FFMA.FTZ R9, R8, R9, 0.48089820146560668945 ;  /* 0x3ef6384a08097423 */ /* 0x000fe20000010009 */
[----:B------:R-:W-:Y:S01]  /*3430*/  FFMA.FTZ R12, R11, R12, -0.72134751081466674805 ;  /* 0xbf38aa3b0b0c7423 */ /* 0x000fe2000001000c */
[----:B------:R-:W-:Y:S01]  /*3440*/  FFMA.FTZ R14, R13, R14, -0.24046532809734344482 ;  /* 0xbe763c8b0d0e7423 */ /* 0x000fe2000001000e */
[----:B------:R-:W-:Y:S01]  /*3450*/  FFMA.FTZ R3, R16, R3, 0.28857114911079406738 ;  /* 0x3e93bf9910037423 */ /* 0x000fe20000010003 */
[----:B------:R-:W-:Y:S01]  /*3460*/  FFMA.FTZ R9, R8, R9, -0.72134751081466674805 ;  /* 0xbf38aa3b08097423 */ /* 0x000fe20000010009 */
[----:B------:R-:W-:Y:S01]  /*3470*/  FMUL R12, R11, R12 ;  /* 0x0000000c0b0c7220 */ /* 0x000fe20000400000 */
[----:B------:R-:W-:Y:S01]  /*3480*/  FFMA.FTZ R14, R13, R14, 0.28857114911079406738 ;  /* 0x3e93bf990d0e7423 */ /* 0x000fe2000001000e */
[----:B------:R-:W-:Y:S01]  /*3490*/  FFMA.FTZ R3, R16, R3, -0.36067417263984680176 ;  /* 0xbeb8aa4910037423 */ /* 0x000fe20000010003 */
[----:B------:R-:W-:Y:S01]  /*34a0*/  FMUL R9, R8, R9 ;  /* 0x0000000908097220 */ /* 0x000fe20000400000 */
[----:B------:R-:W-:Y:S01]  /*34b0*/  FMUL R12, R11, R12 ;  /* 0x0000000c0b0c7220 */ /* 0x000fe20000400000 */
[C---:B------:R-:W-:Y:S01]  /*34c0*/  FFMA.FTZ R14, R13.reuse, R14, -0.36067417263984680176 ;  /* 0xbeb8aa490d0e7423 */ /* 0x040fe2000001000e */
[----:B------:R-:W-:Y:S01]  /*34d0*/  FFMA.FTZ R3, R16, R3, 0.48089820146560668945 ;  /* 0x3ef6384a10037423 */ /* 0x000fe20000010003 */
[----:B------:R-:W-:Y:S01]  /*34e0*/  ISETP.GE.U32.AND P3, PT, R50, 0x7f800000, PT ;  /* 0x7f8000003200780c */ /* 0x000fe20003f66070 */
[----:B------:R0:W-:Y:S01]  /*34f0*/  STS [R25+UR6+0xc80], R20 ;  /* 0x000c801419007988 */ /* 0x0001e20008000806 */
[----:B------:R-:W-:Y:S01]  /*3500*/  FFMA.FTZ R14, R13, R14, 0.48089820146560668945 ;  /* 0x3ef6384a0d0e7423 */ /* 0x000fe2000001000e */
[----:B------:R-:W-:Y:S01]  /*3510*/  FFMA.FTZ R3, R16, R3, -0.72134751081466674805 ;  /* 0xbf38aa3b10037423 */ /* 0x000fe20000010003 */
[----:B------:R-:W-:Y:S01]  /*3520*/  FMUL R9, R8, R9 ;  /* 0x0000000908097220 */ /* 0x000fe20000400000 */
[----:B------:R-:W-:Y:S01]  /*3530*/  FFMA.FTZ R11, R11, 1.4426950216293334961, R12 ;  /* 0x3fb8aa3b0b0b7823 */ /* 0x000fe2000001000c */
[----:B------:R-:W-:Y:S01]  /*3540*/  FFMA.FTZ R14, R13, R14, -0.72134751081466674805 ;  /* 0xbf38aa3b0d0e7423 */ /* 0x000fe2000001000e */
[C---:B------:R-:W-:Y:S01]  /*3550*/  FMUL R3, R16.reuse, R3 ;  /* 0x0000000310037220 */ /* 0x040fe20000400000 */
[----:B------:R-:W-:Y:S01]  /*3560*/  ISETP.GE.U32.AND P4, PT, R5, 0x7f800000, PT ;  /* 0x7f8000000500780c */ /* 0x000fe20003f86070 */
[----:B------:R-:W-:Y:S01]  /*3570*/  BAR.SYNC.DEFER_BLOCKING 0x0 ;  /* 0x0000000000007b1d */ /* 0x000fe20000010000 */
[----:B------:R-:W-:Y:S01]  /*3580*/  FMUL R14, R13, R14 ;  /* 0x0000000e0d0e7220 */ /* 0x000fe20000400000 */
[----:B------:R-:W-:Y:S01]  /*3590*/  FMUL R3, R16, R3 ;  /* 0x0000000310037220 */ /* 0x000fe20000400000 */
[----:B------:R-:W-:-:S02]  /*35a0*/  IMAD R19, R30, 0x4, R18 ;  /* 0x000000041e137824 */ /* 0x000fc400078e0212 */
[----:B------:R-:W-:Y:S01]  /*35b0*/  FFMA.FTZ R9, R8, 1.4426950216293334961, R9 ;  /* 0x3fb8aa3b08097823 */ /* 0x000fe20000010009 */
[----:B------:R-:W-:Y:S01]  /*35c0*/  FADD R35, R6, R11 ;  /* 0x0000000b06237221 */ /* 0x000fe20000000000 */
[C---:B------:R-:W-:Y:S01]  /*35d0*/  FMUL R14, R13.reuse, R14 ;  /* 0x0000000e0d0e7220 */ /* 0x040fe20000400000 */
[----:B------:R-:W-:Y:S01]  /*35e0*/  FFMA.FTZ R16, R16, 1.4426950216293334961, R3 ;  /* 0x3fb8aa3b10107823 */ /* 0x000fe20000010003 */
[----:B------:R-:W-:Y:S02]  /*35f0*/  @P0 IMAD.MOV.U32 R6, RZ, RZ, 0x7f800000 ;  /* 0x7f800000ff060424 */ /* 0x000fe400078e00ff */
[----:B------:R-:W-:Y:S01]  /*3600*/  FADD R34, R10, R9 ;  /* 0x000000090a227221 */ /* 0x000fe20000000000 */
[C---:B0-----:R-:W-:Y:S02]  /*3610*/  IMAD R20, R30.reuse, 0x4, R19 ;  /* 0x000000041e147824 */ /* 0x041fe400078e0213 */
[----:B------:R-:W-:Y:S01]  /*3620*/  FFMA.FTZ R14, R13, 1.4426950216293334961, R14 ;  /* 0x3fb8aa3b0d0e7823 */ /* 0x000fe2000001000e */
[----:B------:R-:W-:Y:S01]  /*3630*/  @P6 IMAD.MOV.U32 R3, RZ, RZ, 0x7f800000 ;  /* 0x7f800000ff036424 */ /* 0x000fe200078e00ff */
[C---:B------:R-:W-:Y:S01]  /*3640*/  FSETP.NEU.AND P2, PT, R7.reuse, RZ, PT ;  /* 0x000000ff0700720b */ /* 0x040fe20003f4d000 */
[----:B------:R-:W-:Y:S01]  /*3650*/  @P0 FFMA.FTZ R34, R7, R6, +INF ;  /* 0x7f80000007220423 */ /* 0x000fe20000010006 */
[----:B------:R-:W-:-:S02]  /*3660*/  IMAD R21, R30, 0x4, R20 ;  /* 0x000000041e157824 */ /* 0x000fc400078e0214 */
[----:B------:R-:W-:Y:S01]  /*3670*/  @P6 FFMA.FTZ R35, R48, R3, +INF ;  /* 0x7f80000030236423 */ /* 0x000fe20000010003 */
[----:B------:R-:W-:Y:S02]  /*3680*/  @P3 IMAD.MOV.U32 R7, RZ, RZ, 0x7f800000 ;  /* 0x7f800000ff073424 */ /* 0x000fe400078e00ff */
[----:B------:R-:W-:Y:S01]  /*3690*/  FADD R36, R15, R14 ;  /* 0x0000000e0f247221 */ /* 0x000fe20000000000 */
[----:B------:R-:W-:Y:S01]  /*36a0*/  IMAD R3, R86, UR5, RZ ;  /* 0x0000000556037c24 */ /* 0x000fe2000f8e02ff */
[----:B------:R-:W-:Y:S01]  /*36b0*/  USHF.L.U32 UR10, UR4, 0x1, URZ ;  /* 0x00000001040a7899 */ /* 0x000fe2000800063f */
[----:B------:R-:W-:Y:S02]  /*36c0*/  @P4 IMAD.MOV.U32 R6, RZ, RZ, 0x7f800000 ;  /* 0x7f800000ff064424 */ /* 0x000fe400078e00ff */
[----:B------:R-:W-:Y:S01]  /*36d0*/  @P3 FFMA.FTZ R36, R50, R7, +INF ;  /* 0x7f80000032243423 */ /* 0x000fe20000010007 */
[----:B------:R-:W-:Y:S01]  /*36e0*/  LEA R22, R30, R21, 0x2 ;  /* 0x000000151e167211 */ /* 0x000fe200078e10ff */
[----:B------:R-:W-:-:S02]  /*36f0*/  IMAD.SHL.U32 R7, R3, 0x2, RZ ;  /* 0x0000000203077824 */ /* 0x000fc400078e00ff */
[----:B------:R-:W-:Y:S01]  /*3700*/  FADD R37, R17, R16 ;  /* 0x0000001011257221 */ /* 0x000fe20000000000 */
[----:B------:R-:W-:Y:S01]  /*3710*/  @P4 FFMA.FTZ R37, R5, R6, +INF ;  /* 0x7f80000005254423 */ /* 0x000fe20000010006 */
[----:B------:R-:W-:Y:S01]  /*3720*/  UIMAD.WIDE UR4, UR4, 0x2, URZ ;  /* 0x00000002040478a5 */ /* 0x000fe2000f8e023f */
[----:B------:R-:W-:Y:S01]  /*3730*/  IMAD.HI R6, R3, 0x2, RZ ;  /* 0x0000000203067827 */ /* 0x000fe200078e02ff */
[----:B-1----:R-:W-:Y:S01]  /*3740*/  IADD3 R42, P3, P4, R7, UR10, R42 ;  /* 0x0000000a072a7c10 */ /* 0x002fe2000fc7e02a */
[----:B------:R-:W-:Y:S01]  /*3750*/  LDS R45, [R4+UR6+0x100] ;  /* 0x00010006042d7984 */ /* 0x000fe20008000800 */
[----:B------:R-:W-:Y:S01]  /*3760*/  LOP3.LUT R28, R4, 0x4, RZ, 0x3c, !PT ;  /* 0x00000004041c7812 */ /* 0x000fe200078e3cff */
[----:B------:R-:W-:Y:S01]  /*3770*/  IMAD R23, R30, 0x4, R22 ;  /* 0x000000041e177824 */ /* 0x000fe200078e0216 */
[----:B------:R-:W-:Y:S01]  /*3780*/  IADD3.X R44, R6, UR5, R43, P3, P4 ;  /* 0x00000005062c7c10 */ /* 0x000fe20009fe842b */
[----:B------:R-:W-:Y:S01]  /*3790*/  LDS R47, [R4+UR6+0x200] ;  /* 0x00020006042f7984 */ /* 0x000fe20008000800 */
[----:B------:R-:W-:Y:S01]  /*37a0*/  SHF.R.U32.HI R3, RZ, 0x1, R0 ;  /* 0x00000001ff037819 */ /* 0x000fe20000011600 */
[----:B------:R-:W-:Y:S01]  /*37b0*/  IMAD R24, R30, 0x4, R23 ;  /* 0x000000041e187824 */ /* 0x000fe200078e0217 */
[----:B------:R-:W-:Y:S01]  /*37c0*/  LEA R41, R2, UR6, 0x4 ;  /* 0x0000000602297c11 */ /* 0x000fe2000f8e20ff */
[----:B------:R-:W0:Y:S01]  /*37d0*/  LDS R43, [R4+UR6] ;  /* 0x00000006042b7984 */ /* 0x000e220008000800 */
[-C--:B------:R-:W-:Y:S01]  /*37e0*/  LEA R2, P3, R18, R42.reuse, 0x1 ;  /* 0x0000002a12027211 */ /* 0x080fe200078608ff */
[C---:B------:R-:W-:Y:S01]  /*37f0*/  IMAD R25, R30.reuse, 0x4, R24 ;  /* 0x000000041e197824 */ /* 0x040fe200078e0218 */
[-C--:B------:R-:W-:Y:S01]  /*3800*/  LEA R6, P6, R19, R42.reuse, 0x1 ;  /* 0x0000002a13067211 */ /* 0x080fe200078c08ff */
[----:B------:R-:W1:Y:S01]  /*3810*/  LDS R51, [R28+UR6] ;  /* 0x000000061c337984 */ /* 0x000e620008000800 */
[----:B------:R-:W-:Y:S01]  /*3820*/  LOP3.LUT R40, R3, 0xc, RZ, 0xc0, !PT ;  /* 0x0000000c03287812 */ /* 0x000fe200078ec0ff */
[----:B------:R-:W-:Y:S01]  /*3830*/  ULDC UR4, c[0x0][0x27c] ;  /* 0x00009f0000047ab9 */ /* 0x000fe20000000800 */
[----:B------:R-:W-:Y:S01]  /*3840*/  LEA R26, R30, R25, 0x2 ;  /* 0x000000191e1a7211 */ /* 0x000fe200078e10ff */
[----:B------:R-:W2:Y:S01]  /*3850*/  LDS R53, [R28+UR6+0x100] ;  /* 0x000100061c357984 */ /* 0x000ea20008000800 */
[----:B------:R-:W-:Y:S01]  /*3860*/  LEA R8, P4, R20, R42, 0x1 ;  /* 0x0000002a14087211 */ /* 0x000fe200078808ff */
[----:B------:R-:W-:Y:S01]  /*3870*/  UIMAD UR4, UR7, UR4, URZ ;  /* 0x00000004070472a4 */ /* 0x000fe2000f8e023f */
[----:B------:R-:W-:Y:S01]  /*3880*/  LEA.HI.X.SX32 R3, R18, R44, 0x1, P3 ;  /* 0x0000002c12037211 */ /* 0x000fe200018f0eff */
[----:B------:R-:W3:Y:S01]  /*3890*/  LDS R55, [R28+UR6+0x200] ;  /* 0x000200061c377984 */ /* 0x000ee20008000800 */
[C---:B------:R-:W-:Y:S01]  /*38a0*/  IMAD R27, R30.reuse, 0x4, R26 ;  /* 0x000000041e1b7824 */ /* 0x040fe200078e021a */
[----:B------:R-:W-:Y:S01]  /*38b0*/  LEA R10, P3, R21, R42, 0x1 ;  /* 0x0000002a150a7211 */ /* 0x000fe200078608ff */
[----:B------:R-:W-:Y:S01]  /*38c0*/  USHF.L.U32 UR7, UR4, 0x2, URZ ;  /* 0x0000000204077899 */ /* 0x000fe2000800063f */
[----:B------:R-:W4:Y:S01]  /*38d0*/  LDS R49, [R4+UR6+0x300] ;  /* 0x0003000604317984 */ /* 0x000f220008000800 */
[----:B------:R-:W-:Y:S01]  /*38e0*/  IMAD R29, R30, 0x4, R27 ;  /* 0x000000041e1d7824 */ /* 0x000fe200078e021b */
[----:B------:R-:W-:Y:S01]  /*38f0*/  LEA.HI.X.SX32 R7, R19, R44, 0x1, P6 ;  /* 0x0000002c13077211 */ /* 0x000fe200030f0eff */
[----:B------:R-:W-:Y:S01]  /*3900*/  UIMAD.WIDE UR4, UR4, 0x4, URZ ;  /* 0x00000004040478a5 */ /* 0x000fe2000f8e023f */
[----:B------:R-:W5:Y:S01]  /*3910*/  LDS R57, [R28+UR6+0x300] ;  /* 0x000300061c397984 */ /* 0x000f620008000800 */
[----:B------:R-:W-:Y:S01]  /*3920*/  LEA R12, P6, R22, R42, 0x1 ;  /* 0x0000002a160c7211 */ /* 0x000fe200078c08ff */
[----:B------:R-:W-:Y:S01]  /*3930*/  IMAD.IADD R40, R40, 0x1, R41 ;  /* 0x0000000128287824 */ /* 0x000fe200078e0229 */
[----:B------:R-:W-:-:S02]  /*3940*/  LEA R31, R30, R29, 0x2 ;  /* 0x0000001d1e1f7211 */ /* 0x000fc400078e10ff */
[----:B------:R-:W-:Y:S02]  /*3950*/  LEA.HI.X.SX32 R9, R20, R44, 0x1, P4 ;  /* 0x0000002c14097211 */ /* 0x000fe400020f0eff */
[----:B------:R-:W-:Y:S01]  /*3960*/  LEA R14, P4, R23, R42, 0x1 ;  /* 0x0000002a170e7211 */ /* 0x000fe200078808ff */
[----:B------:R-:W-:Y:S01]  /*3970*/  IMAD R32, R30, 0x4, R31 ;  /* 0x000000041e207824 */ /* 0x000fe200078e021f */
[----:B------:R-:W-:Y:S02]  /*3980*/  LEA.HI.X.SX32 R11, R21, R44, 0x1, P3 ;  /* 0x0000002c150b7211 */ /* 0x000fe400018f0eff */
[----:B------:R-:W-:Y:S01]  /*3990*/  LEA R16, P3, R24, R42, 0x1 ;  /* 0x0000002a18107211 */ /* 0x000fe200078608ff */
[----:B------:R-:W-:Y:S01]  /*39a0*/  IMAD R33, R30, 0x4, R32 ;  /* 0x000000041e217824 */ /* 0x000fe200078e0220 */
[----:B------:R-:W-:Y:S02]  /*39b0*/  LEA.HI.X.SX32 R13, R22, R44, 0x1, P6 ;  /* 0x0000002c160d7211 */ /* 0x000fe400030f0eff */
[----:B------:R-:W-:-:S02]  /*39c0*/  LEA R18, P6, R25, R42, 0x1 ;  /* 0x0000002a19127211 */ /* 0x000fc400078c08ff */
[----:B------:R-:W-:Y:S02]  /*39d0*/  LEA.HI.X.SX32 R15, R23, R44, 0x1, P4 ;  /* 0x0000002c170f7211 */ /* 0x000fe400020f0eff */
[----:B------:R-:W-:Y:S01]  /*39e0*/  LEA R20, P4, R26, R42, 0x1 ;  /* 0x0000002a1a147211 */ /* 0x000fe200078808ff */
[----:B0-----:R-:W-:Y:S01]  /*39f0*/  STG.E.U16 desc[UR8][R2.64], R43 ;  /* 0x0000002b02007986 */ /* 0x001fe2000c101508 */
[----:B------:R-:W-:Y:S02]  /*3a00*/  LEA.HI.X.SX32 R17, R24, R44, 0x1, P3 ;  /* 0x0000002c18117211 */ /* 0x000fe400018f0eff */
[C---:B------:R-:W-:Y:S01]  /*3a10*/  LEA R38, R30.reuse, R33, 0x2 ;  /* 0x000000211e267211 */ /* 0x040fe200078e10ff */
[----:B-1----:R0:W-:Y:S01]  /*3a20*/  STG.E.U16 desc[UR8][R6.64], R51 ;  /* 0x0000003306007986 */ /* 0x0021e2000c101508 */
[----:B------:R-:W-:Y:S02]  /*3a30*/  LEA R22, P3, R27, R42, 0x1 ;  /* 0x0000002a1b167211 */ /* 0x000fe400078608ff */
[----:B------:R-:W-:Y:S01]  /*3a40*/  LEA.HI.X.SX32 R19, R25, R44, 0x1, P6 ;  /* 0x0000002c19137211 */ /* 0x000fe200030f0eff */
[----:B------:R-:W-:Y:S01]  /*3a50*/  IMAD R39, R30, 0x4, R38 ;  /* 0x000000041e277824 */ /* 0x000fe200078e0226 */
[----:B------:R-:W-:Y:S01]  /*3a60*/  LEA R24, P6, R29, R42, 0x1 ;  /* 0x0000002a1d187211 */ /* 0x000fe200078c08ff */
[----:B------:R-:W-:Y:S01]  /*3a70*/  STG.E.U16 desc[UR8][R8.64], R45 ;  /* 0x0000002d08007986 */ /* 0x000fe2000c101508 */
[----:B------:R-:W-:-:S02]  /*3a80*/  LEA.HI.X.SX32 R21, R26, R44, 0x1, P4 ;  /* 0x0000002c1a157211 */ /* 0x000fc400020f0eff */
[----:B------:R-:W-:Y:S01]  /*3a90*/  LEA R26, P4, R31, R42, 0x1 ;  /* 0x0000002a1f1a7211 */ /* 0x000fe200078808ff */
[----:B--2---:R1:W-:Y:S01]  /*3aa0*/  STG.E.U16 desc[UR8][R10.64], R53 ;  /* 0x000000350a007986 */ /* 0x0043e2000c101508 */
[----:B------:R-:W-:Y:S01]  /*3ab0*/  LEA.HI.X.SX32 R23, R27, R44, 0x1, P3 ;  /* 0x0000002c1b177211 */ /* 0x000fe200018f0eff */
[----:B0-----:R-:W0:Y:S01]  /*3ac0*/  LDC.64 R6, c[0x0][0x230] ;  /* 0x00008c00ff067b82 */ /* 0x001e220000000a00 */
[----:B------:R-:W-:Y:S01]  /*3ad0*/  LEA R28, P3, R32, R42, 0x1 ;  /* 0x0000002a201c7211 */ /* 0x000fe200078608ff */
[----:B------:R2:W-:Y:S01]  /*3ae0*/  STG.E.U16 desc[UR8][R12.64], R47 ;  /* 0x0000002f0c007986 */ /* 0x0005e2000c101508 */
[----:B------:R-:W-:Y:S02]  /*3af0*/  LEA.HI.X.SX32 R25, R29, R44, 0x1, P6 ;  /* 0x0000002c1d197211 */ /* 0x000fe400030f0eff */
[----:B------:R-:W-:Y:S01]  /*3b00*/  LEA R30, P6, R33, R42, 0x1 ;  /* 0x0000002a211e7211 */ /* 0x000fe200078c08ff */
[----:B---3--:R3:W-:Y:S01]  /*3b10*/  STG.E.U16 desc[UR8][R14.64], R55 ;  /* 0x000000370e007986 */ /* 0x0087e2000c101508 */
[----:B------:R-:W-:-:S02]  /*3b20*/  PRMT R3, R43, 0x7632, R3 ;  /* 0x000076322b037816 */ /* 0x000fc40000000003 */
[----:B------:R-:W-:Y:S01]  /*3b30*/  LEA.HI.X.SX32 R27, R31, R44, 0x1, P4 ;  /* 0x0000002c1f1b7211 */ /* 0x000fe200020f0eff */
[----:B----4-:R-:W-:Y:S01]  /*3b40*/  STG.E.U16 desc[UR8][R16.64], R49 ;  /* 0x0000003110007986 */ /* 0x010fe2000c101508 */
[----:B-1----:R-:W-:Y:S02]  /*3b50*/  PRMT R11, R51, 0x7632, R11 ;  /* 0x00007632330b7816 */ /* 0x002fe4000000000b */
[----:B------:R-:W-:Y:S01]  /*3b60*/  LEA R4, P4, R38, R42, 0x1 ;  /* 0x0000002a26047211 */ /* 0x000fe200078808ff */
[----:B-----5:R-:W-:Y:S01]  /*3b70*/  STG.E.U16 desc[UR8][R18.64], R57 ;  /* 0x0000003912007986 */ /* 0x020fe2000c101508 */
[----:B------:R-:W-:Y:S02]  /*3b80*/  LEA.HI.X.SX32 R29, R32, R44, 0x1, P3 ;  /* 0x0000002c201d7211 */ /* 0x000fe400018f0eff */
[----:B------:R-:W-:Y:S01]  /*3b90*/  PRMT R2, R45, 0x7632, R2 ;  /* 0x000076322d027816 */ /* 0x000fe20000000002 */
[----:B------:R1:W-:Y:S01]  /*3ba0*/  STG.E.U16 desc[UR8][R20.64], R3 ;  /* 0x0000000314007986 */ /* 0x0003e2000c101508 */
[----:B------:R-:W-:-:S02]  /*3bb0*/  LEA R32, P3, R39, R42, 0x1 ;  /* 0x0000002a27207211 */ /* 0x000fc400078608ff */
[----:B--2---:R-:W-:Y:S01]  /*3bc0*/  PRMT R13, R53, 0x7632, R13 ;  /* 0x00007632350d7816 */ /* 0x004fe2000000000d */
[----:B------:R2:W-:Y:S01]  /*3bd0*/  STG.E.U16 desc[UR8][R22.64], R11 ;  /* 0x0000000b16007986 */ /* 0x0005e2000c101508 */
[-C--:B------:R-:W-:Y:S02]  /*3be0*/  LEA.HI.X.SX32 R31, R33, R44.reuse, 0x1, P6 ;  /* 0x0000002c211f7211 */ /* 0x080fe400030f0eff */
[----:B------:R-:W-:Y:S01]  /*3bf0*/  PRMT R47, R47, 0x7632, R47 ;  /* 0x000076322f2f7816 */ /* 0x000fe2000000002f */
[----:B------:R0:W-:Y:S01]  /*3c00*/  STG.E.U16 desc[UR8][R24.64], R2 ;  /* 0x0000000218007986 */ /* 0x0001e2000c101508 */
[----:B------:R-:W-:Y:S02]  /*3c10*/  FSETP.NEU.AND P6, PT, R5, RZ, PT ;  /* 0x000000ff0500720b */ /* 0x000fe40003fcd000 */
[----:B---3--:R-:W-:Y:S01]  /*3c20*/  PRMT R15, R55, 0x7632, R15 ;  /* 0x00007632370f7816 */ /* 0x008fe2000000000f */
[----:B------:R3:W-:Y:S01]  /*3c30*/  STG.E.U16 desc[UR8][R26.64], R13 ;  /* 0x0000000d1a007986 */ /* 0x0007e2000c101508 */
[-C--:B------:R-:W-:Y:S01]  /*3c40*/  LEA.HI.X.SX32 R5, R38, R44.reuse, 0x1, P4 ;  /* 0x0000002c26057211 */ /* 0x080fe200020f0eff */
[C---:B-1----:R-:W-:Y:S01]  /*3c50*/  IMAD.SHL.U32 R3, R86.reuse, 0x4, RZ ;  /* 0x0000000456037824 */ /* 0x042fe200078e00ff */
[----:B------:R-:W-:Y:S01]  /*3c60*/  PRMT R49, R49, 0x7632, R49 ;  /* 0x0000763231317816 */ /* 0x000fe20000000031 */
[----:B------:R3:W-:Y:S01]  /*3c70*/  STG.E.U16 desc[UR8][R28.64], R47 ;  /* 0x0000002f1c007986 */ /* 0x0007e2000c101508 */
[----:B------:R-:W-:Y:S01]  /*3c80*/  LEA.HI.X.SX32 R33, R39, R44, 0x1, P3 ;  /* 0x0000002c27217211 */ /* 0x000fe200018f0eff */
[----:B------:R-:W-:Y:S01]  /*3c90*/  IMAD.HI R86, R86, 0x4, RZ ;  /* 0x0000000456567827 */ /* 0x000fe200078e02ff */
[----:B------:R-:W-:Y:S01]  /*3ca0*/  PRMT R16, R57, 0x7632, R16 ;  /* 0x0000763239107816 */ /* 0x000fe20000000010 */
[----:B------:R3:W-:Y:S01]  /*3cb0*/  STG.E.U16 desc[UR8][R30.64], R15 ;  /* 0x0000000f1e007986 */ /* 0x0007e2000c101508 */
[----:B------:R-:W-:-:S02]  /*3cc0*/  FSETP.NEU.AND P1, PT, R48, RZ, PT ;  /* 0x000000ff3000720b */ /* 0x000fc40003f2d000 */
[----:B------:R-:W-:Y:S01]  /*3cd0*/  FSETP.NEU.AND P0, PT, R50, RZ, PT ;  /* 0x000000ff3200720b */ /* 0x000fe20003f0d000 */
[----:B------:R3:W-:Y:S01]  /*3ce0*/  STG.E.U16 desc[UR8][R4.64], R49 ;  /* 0x0000003104007986 */ /* 0x0007e2000c101508 */
[----:B------:R-:W-:Y:S02]  /*3cf0*/  FSEL R34, R34, -INF , P2 ;  /* 0xff80000022227808 */ /* 0x000fe40001000000 */
[----:B------:R-:W-:Y:S01]  /*3d00*/  FSEL R35, R35, -INF , P1 ;  /* 0xff80000023237808 */ /* 0x000fe20000800000 */
[----:B------:R3:W-:Y:S01]  /*3d10*/  STG.E.U16 desc[UR8][R32.64], R16 ;  /* 0x0000001020007986 */ /* 0x0007e2000c101508 */
[----:B------:R-:W-:Y:S01]  /*3d20*/  FSEL R36, R36, -INF , P0 ;  /* 0xff80000024247808 */ /* 0x000fe20000000000 */
[----:B------:R-:W-:Y:S01]  /*3d30*/  FFMA R8, R34, 0.69314718246459960938, R71 ;  /* 0x3f31721822087823 */ /* 0x000fe20000000047 */
[----:B------:R-:W-:Y:S01]  /*3d40*/  FSEL R37, R37, -INF , P6 ;  /* 0xff80000025257808 */ /* 0x000fe20003000000 */
[----:B------:R-:W-:Y:S01]  /*3d50*/  FFMA R9, R35, 0.69314718246459960938, R70 ;  /* 0x3f31721823097823 */ /* 0x000fe20000000046 */
[----:B------:R-:W-:Y:S01]  /*3d60*/  LOP3.LUT R0, R0, 0x1c, RZ, 0xc0, !PT ;  /* 0x0000001c00007812 */ /* 0x000fe200078ec0ff */
[----:B------:R-:W-:Y:S01]  /*3d70*/  FFMA R10, R36, 0.69314718246459960938, R69 ;  /* 0x3f317218240a7823 */ /* 0x000fe20000000045 */
[----:B------:R-:W-:Y:S01]  /*3d80*/  BAR.SYNC.DEFER_BLOCKING 0x0 ;  /* 0x0000000000007b1d */ /* 0x000fe20000010000 */
[----:B--2---:R-:W-:Y:S01]  /*3d90*/  FFMA R11, R37, 0.69314718246459960938, R68 ;  /* 0x3f317218250b7823 */ /* 0x004fe20000000044 */
[----:B------:R-:W-:-:S02]  /*3da0*/  LEA R0, R0, UR6, 0x2 ;  /* 0x0000000600007c11 */ /* 0x000fc4000f8e10ff */
[----:B0-----:R-:W-:-:S04]  /*3db0*/  IADD3 R2, P0, P1, R3, UR7, R6 ;  /* 0x0000000703027c10 */ /* 0x001fc8000f91e006 */
[----:B------:R-:W-:Y:S01]  /*3dc0*/  IADD3.X R3, R86, UR5, R7, P0, P1 ;  /* 0x0000000556037c10 */ /* 0x000fe200087e2407 */
[----:B------:R3:W-:Y:S01]  /*3dd0*/  STS.128 [R0], R8 ;  /* 0x0000000800007388 */ /* 0x0007e20000000c00 */
[----:B------:R-:W-:Y:S06]  /*3de0*/  BAR.SYNC.DEFER_BLOCKING 0x0 ;  /* 0x0000000000007b1d */ /* 0x000fec0000010000 */
[----:B------:R-:W-:Y:S05]  /*3df0*/  @P5 EXIT ;  /* 0x000000000000594d */ /* 0x000fea0003800000 */
[----:B---3--:R-:W0:Y:S04]  /*3e00*/  LDS R5, [R40] ;  /* 0x0000000028057984 */ /* 0x008e280000000800 */
[----:B0-----:R-:W-:Y:S01]  /*3e10*/  STG.E desc[UR8][R2.64], R5 ;  /* 0x0000000502007986 */ /* 0x001fe2000c101908 */
[----:B------:R-:W-:Y:S05]  /*3e20*/  EXIT ;  /* 0x000000000000794d */ /* 0x000fea0003800000 */
.L_x_2:
[----:B------:R-:W-:-:S00]  /*3e30*/  BRA `(.L_x_2) ;  /* 0xfffffffc00fc7947 */ /* 0x000fc0000383ffff */
[----:B------:R-:W-:-:S00]  /*3e40*/  NOP ;  /* 0x0000000000007918 */ /* 0x000fc00000000000 */
        /* <DEDUP_REMOVED lines=11> */
.L_x_3:


//--------------------- .nv.global.init           --------------------------
	.section	.nv.global.init,"aw",@progbits
.nv.global.init:
	.type		_$_str,@object
	.size		_$_str,(.L_0 - _$_str)
_$_str:
        /*0000*/ 	.byte	0x5f, 0x5f, 0x43, 0x55, 0x44, 0x41, 0x5f, 0x46, 0x54, 0x5a, 0x00
.L_0:


//--------------------- .nv.shared.attn_fwd       --------------------------
	.section	.nv.shared.attn_fwd,"aw",@nobits
	.sectionflags	@""
	.align	16
	.zero		1024


//--------------------- .nv.shared.reserved.0     --------------------------
	.section	.nv.shared.reserved.0,"aw",@nobits
	.weak		__nv_reservedSMEM_offset_0_alias
	.size		__nv_reservedSMEM_offset_0_alias, 0, 0
	.other		__nv_reservedSMEM_offset_0_alias,@"STO_CUDA_RESERVED_SHARED STV_DEFAULT"
__nv_reservedSMEM_offset_0_alias:
	.zero		0


//--------------------- .nv.constant0.attn_fwd    --------------------------
	.section	.nv.constant0.attn_fwd,"a",@progbits
	.sectionflags	@""
	.align	4
.nv.constant0.attn_fwd:
	.zero		664


//--------------------- SYMBOLS --------------------------

	.type		.nv.reservedSmem.offset0,@object
	.size		.nv.reservedSmem.offset0,0x4
